//
// Generated by NVIDIA NVVM Compiler
//
// Compiler Build ID: CL-36424714
// Cuda compilation tools, release 13.0, V13.0.88
// Based on NVVM 20.0.0
//

.version 9.0
.target sm_100
.address_size 64

	// .globl	_Z26blockedFloydWarshallPhase1iiPim
// _ZZ26blockedFloydWarshallPhase1iiPimE6cacheD has been demoted
// _ZZ26blockedFloydWarshallPhase2iiPimE10cacheBaseD has been demoted
// _ZZ26blockedFloydWarshallPhase2iiPimE6cacheD has been demoted
// _ZZ26blockedFloydWarshallPhase3iiPimE13cacheBaseColD has been demoted
// _ZZ26blockedFloydWarshallPhase3iiPimE13cacheBaseRowD has been demoted

.visible .entry _Z26blockedFloydWarshallPhase1iiPim(
	.param .u32 _Z26blockedFloydWarshallPhase1iiPim_param_0,
	.param .u32 _Z26blockedFloydWarshallPhase1iiPim_param_1,
	.param .u64 .ptr .align 1 _Z26blockedFloydWarshallPhase1iiPim_param_2,
	.param .u64 _Z26blockedFloydWarshallPhase1iiPim_param_3
)
{
	.reg .b32 	%r<176>;
	.reg .b64 	%rd<5>;
	// demoted variable
	.shared .align 4 .b8 _ZZ26blockedFloydWarshallPhase1iiPimE6cacheD[4224];
	ld.param.u32 	%r1, [_Z26blockedFloydWarshallPhase1iiPim_param_1];
	ld.param.u64 	%rd1, [_Z26blockedFloydWarshallPhase1iiPim_param_2];
	ld.param.u32 	%r2, [_Z26blockedFloydWarshallPhase1iiPim_param_3];
	cvta.to.global.u64 	%rd2, %rd1;
	mov.u32 	%r3, %tid.x;
	mov.u32 	%r4, %tid.y;
	shl.b32 	%r5, %r1, 5;
	add.s32 	%r6, %r5, %r4;
	add.s32 	%r7, %r5, %r3;
	mad.lo.s32 	%r8, %r6, %r2, %r7;
	mul.wide.s32 	%rd3, %r8, 4;
	add.s64 	%rd4, %rd2, %rd3;
	ld.global.u32 	%r9, [%rd4];
	mov.u32 	%r10, _ZZ26blockedFloydWarshallPhase1iiPimE6cacheD;
	mad.lo.s32 	%r11, %r4, 132, %r10;
	shl.b32 	%r12, %r3, 2;
	add.s32 	%r13, %r11, %r12;
	st.shared.u32 	[%r13], %r9;
	bar.sync 	0;
	add.s32 	%r14, %r10, %r12;
	ld.shared.u32 	%r15, [%r13];
	ld.shared.u32 	%r16, [%r11];
	ld.shared.u32 	%r17, [%r14];
	add.s32 	%r18, %r17, %r16;
	min.s32 	%r19, %r15, %r18;
	st.shared.u32 	[%r13], %r19;
	bar.sync 	0;
	ld.shared.u32 	%r20, [%r13];
	ld.shared.u32 	%r21, [%r11+4];
	ld.shared.u32 	%r22, [%r14+132];
	add.s32 	%r23, %r22, %r21;
	min.s32 	%r24, %r20, %r23;
	st.shared.u32 	[%r13], %r24;
	bar.sync 	0;
	ld.shared.u32 	%r25, [%r13];
	ld.shared.u32 	%r26, [%r11+8];
	ld.shared.u32 	%r27, [%r14+264];
	add.s32 	%r28, %r27, %r26;
	min.s32 	%r29, %r25, %r28;
	st.shared.u32 	[%r13], %r29;
	bar.sync 	0;
	ld.shared.u32 	%r30, [%r13];
	ld.shared.u32 	%r31, [%r11+12];
	ld.shared.u32 	%r32, [%r14+396];
	add.s32 	%r33, %r32, %r31;
	min.s32 	%r34, %r30, %r33;
	st.shared.u32 	[%r13], %r34;
	bar.sync 	0;
	ld.shared.u32 	%r35, [%r13];
	ld.shared.u32 	%r36, [%r11+16];
	ld.shared.u32 	%r37, [%r14+528];
	add.s32 	%r38, %r37, %r36;
	min.s32 	%r39, %r35, %r38;
	st.shared.u32 	[%r13], %r39;
	bar.sync 	0;
	ld.shared.u32 	%r40, [%r13];
	ld.shared.u32 	%r41, [%r11+20];
	ld.shared.u32 	%r42, [%r14+660];
	add.s32 	%r43, %r42, %r41;
	min.s32 	%r44, %r40, %r43;
	st.shared.u32 	[%r13], %r44;
	bar.sync 	0;
	ld.shared.u32 	%r45, [%r13];
	ld.shared.u32 	%r46, [%r11+24];
	ld.shared.u32 	%r47, [%r14+792];
	add.s32 	%r48, %r47, %r46;
	min.s32 	%r49, %r45, %r48;
	st.shared.u32 	[%r13], %r49;
	bar.sync 	0;
	ld.shared.u32 	%r50, [%r13];
	ld.shared.u32 	%r51, [%r11+28];
	ld.shared.u32 	%r52, [%r14+924];
	add.s32 	%r53, %r52, %r51;
	min.s32 	%r54, %r50, %r53;
	st.shared.u32 	[%r13], %r54;
	bar.sync 	0;
	ld.shared.u32 	%r55, [%r13];
	ld.shared.u32 	%r56, [%r11+32];
	ld.shared.u32 	%r57, [%r14+1056];
	add.s32 	%r58, %r57, %r56;
	min.s32 	%r59, %r55, %r58;
	st.shared.u32 	[%r13], %r59;
	bar.sync 	0;
	ld.shared.u32 	%r60, [%r13];
	ld.shared.u32 	%r61, [%r11+36];
	ld.shared.u32 	%r62, [%r14+1188];
	add.s32 	%r63, %r62, %r61;
	min.s32 	%r64, %r60, %r63;
	st.shared.u32 	[%r13], %r64;
	bar.sync 	0;
	ld.shared.u32 	%r65, [%r13];
	ld.shared.u32 	%r66, [%r11+40];
	ld.shared.u32 	%r67, [%r14+1320];
	add.s32 	%r68, %r67, %r66;
	min.s32 	%r69, %r65, %r68;
	st.shared.u32 	[%r13], %r69;
	bar.sync 	0;
	ld.shared.u32 	%r70, [%r13];
	ld.shared.u32 	%r71, [%r11+44];
	ld.shared.u32 	%r72, [%r14+1452];
	add.s32 	%r73, %r72, %r71;
	min.s32 	%r74, %r70, %r73;
	st.shared.u32 	[%r13], %r74;
	bar.sync 	0;
	ld.shared.u32 	%r75, [%r13];
	ld.shared.u32 	%r76, [%r11+48];
	ld.shared.u32 	%r77, [%r14+1584];
	add.s32 	%r78, %r77, %r76;
	min.s32 	%r79, %r75, %r78;
	st.shared.u32 	[%r13], %r79;
	bar.sync 	0;
	ld.shared.u32 	%r80, [%r13];
	ld.shared.u32 	%r81, [%r11+52];
	ld.shared.u32 	%r82, [%r14+1716];
	add.s32 	%r83, %r82, %r81;
	min.s32 	%r84, %r80, %r83;
	st.shared.u32 	[%r13], %r84;
	bar.sync 	0;
	ld.shared.u32 	%r85, [%r13];
	ld.shared.u32 	%r86, [%r11+56];
	ld.shared.u32 	%r87, [%r14+1848];
	add.s32 	%r88, %r87, %r86;
	min.s32 	%r89, %r85, %r88;
	st.shared.u32 	[%r13], %r89;
	bar.sync 	0;
	ld.shared.u32 	%r90, [%r13];
	ld.shared.u32 	%r91, [%r11+60];
	ld.shared.u32 	%r92, [%r14+1980];
	add.s32 	%r93, %r92, %r91;
	min.s32 	%r94, %r90, %r93;
	st.shared.u32 	[%r13], %r94;
	bar.sync 	0;
	ld.shared.u32 	%r95, [%r13];
	ld.shared.u32 	%r96, [%r11+64];
	ld.shared.u32 	%r97, [%r14+2112];
	add.s32 	%r98, %r97, %r96;
	min.s32 	%r99, %r95, %r98;
	st.shared.u32 	[%r13], %r99;
	bar.sync 	0;
	ld.shared.u32 	%r100, [%r13];
	ld.shared.u32 	%r101, [%r11+68];
	ld.shared.u32 	%r102, [%r14+2244];
	add.s32 	%r103, %r102, %r101;
	min.s32 	%r104, %r100, %r103;
	st.shared.u32 	[%r13], %r104;
	bar.sync 	0;
	ld.shared.u32 	%r105, [%r13];
	ld.shared.u32 	%r106, [%r11+72];
	ld.shared.u32 	%r107, [%r14+2376];
	add.s32 	%r108, %r107, %r106;
	min.s32 	%r109, %r105, %r108;
	st.shared.u32 	[%r13], %r109;
	bar.sync 	0;
	ld.shared.u32 	%r110, [%r13];
	ld.shared.u32 	%r111, [%r11+76];
	ld.shared.u32 	%r112, [%r14+2508];
	add.s32 	%r113, %r112, %r111;
	min.s32 	%r114, %r110, %r113;
	st.shared.u32 	[%r13], %r114;
	bar.sync 	0;
	ld.shared.u32 	%r115, [%r13];
	ld.shared.u32 	%r116, [%r11+80];
	ld.shared.u32 	%r117, [%r14+2640];
	add.s32 	%r118, %r117, %r116;
	min.s32 	%r119, %r115, %r118;
	st.shared.u32 	[%r13], %r119;
	bar.sync 	0;
	ld.shared.u32 	%r120, [%r13];
	ld.shared.u32 	%r121, [%r11+84];
	ld.shared.u32 	%r122, [%r14+2772];
	add.s32 	%r123, %r122, %r121;
	min.s32 	%r124, %r120, %r123;
	st.shared.u32 	[%r13], %r124;
	bar.sync 	0;
	ld.shared.u32 	%r125, [%r13];
	ld.shared.u32 	%r126, [%r11+88];
	ld.shared.u32 	%r127, [%r14+2904];
	add.s32 	%r128, %r127, %r126;
	min.s32 	%r129, %r125, %r128;
	st.shared.u32 	[%r13], %r129;
	bar.sync 	0;
	ld.shared.u32 	%r130, [%r13];
	ld.shared.u32 	%r131, [%r11+92];
	ld.shared.u32 	%r132, [%r14+3036];
	add.s32 	%r133, %r132, %r131;
	min.s32 	%r134, %r130, %r133;
	st.shared.u32 	[%r13], %r134;
	bar.sync 	0;
	ld.shared.u32 	%r135, [%r13];
	ld.shared.u32 	%r136, [%r11+96];
	ld.shared.u32 	%r137, [%r14+3168];
	add.s32 	%r138, %r137, %r136;
	min.s32 	%r139, %r135, %r138;
	st.shared.u32 	[%r13], %r139;
	bar.sync 	0;
	ld.shared.u32 	%r140, [%r13];
	ld.shared.u32 	%r141, [%r11+100];
	ld.shared.u32 	%r142, [%r14+3300];
	add.s32 	%r143, %r142, %r141;
	min.s32 	%r144, %r140, %r143;
	st.shared.u32 	[%r13], %r144;
	bar.sync 	0;
	ld.shared.u32 	%r145, [%r13];
	ld.shared.u32 	%r146, [%r11+104];
	ld.shared.u32 	%r147, [%r14+3432];
	add.s32 	%r148, %r147, %r146;
	min.s32 	%r149, %r145, %r148;
	st.shared.u32 	[%r13], %r149;
	bar.sync 	0;
	ld.shared.u32 	%r150, [%r13];
	ld.shared.u32 	%r151, [%r11+108];
	ld.shared.u32 	%r152, [%r14+3564];
	add.s32 	%r153, %r152, %r151;
	min.s32 	%r154, %r150, %r153;
	st.shared.u32 	[%r13], %r154;
	bar.sync 	0;
	ld.shared.u32 	%r155, [%r13];
	ld.shared.u32 	%r156, [%r11+112];
	ld.shared.u32 	%r157, [%r14+3696];
	add.s32 	%r158, %r157, %r156;
	min.s32 	%r159, %r155, %r158;
	st.shared.u32 	[%r13], %r159;
	bar.sync 	0;
	ld.shared.u32 	%r160, [%r13];
	ld.shared.u32 	%r161, [%r11+116];
	ld.shared.u32 	%r162, [%r14+3828];
	add.s32 	%r163, %r162, %r161;
	min.s32 	%r164, %r160, %r163;
	st.shared.u32 	[%r13], %r164;
	bar.sync 	0;
	ld.shared.u32 	%r165, [%r13];
	ld.shared.u32 	%r166, [%r11+120];
	ld.shared.u32 	%r167, [%r14+3960];
	add.s32 	%r168, %r167, %r166;
	min.s32 	%r169, %r165, %r168;
	st.shared.u32 	[%r13], %r169;
	bar.sync 	0;
	ld.shared.u32 	%r170, [%r13];
	ld.shared.u32 	%r171, [%r11+124];
	ld.shared.u32 	%r172, [%r14+4092];
	add.s32 	%r173, %r172, %r171;
	min.s32 	%r174, %r170, %r173;
	st.shared.u32 	[%r13], %r174;
	bar.sync 	0;
	ld.shared.u32 	%r175, [%r13];
	st.global.u32 	[%rd4], %r175;
	ret;

}
	// .globl	_Z26blockedFloydWarshallPhase2iiPim
.visible .entry _Z26blockedFloydWarshallPhase2iiPim(
	.param .u32 _Z26blockedFloydWarshallPhase2iiPim_param_0,
	.param .u32 _Z26blockedFloydWarshallPhase2iiPim_param_1,
	.param .u64 .ptr .align 1 _Z26blockedFloydWarshallPhase2iiPim_param_2,
	.param .u64 _Z26blockedFloydWarshallPhase2iiPim_param_3
)
{
	.reg .pred 	%p<4>;
	.reg .b32 	%r<296>;
	.reg .b64 	%rd<8>;
	// demoted variable
	.shared .align 4 .b8 _ZZ26blockedFloydWarshallPhase2iiPimE10cacheBaseD[4224];
	// demoted variable
	.shared .align 4 .b8 _ZZ26blockedFloydWarshallPhase2iiPimE6cacheD[4224];
	ld.param.u32 	%r17, [_Z26blockedFloydWarshallPhase2iiPim_param_1];
	ld.param.u64 	%rd4, [_Z26blockedFloydWarshallPhase2iiPim_param_2];
	ld.param.u64 	%rd3, [_Z26blockedFloydWarshallPhase2iiPim_param_3];
	cvta.to.global.u64 	%rd1, %rd4;
	mov.u32 	%r1, %ctaid.x;
	setp.eq.s32 	%p1, %r1, %r17;
	@%p1 bra 	$L__BB1_8;
	mov.u32 	%r2, %tid.x;
	mov.u32 	%r3, %tid.y;
	shl.b32 	%r18, %r17, 5;
	add.s32 	%r19, %r18, %r3;
	add.s32 	%r4, %r18, %r2;
	cvt.u32.u64 	%r5, %rd3;
	mul.lo.s32 	%r6, %r19, %r5;
	add.s32 	%r20, %r6, %r4;
	mul.wide.s32 	%rd5, %r20, 4;
	add.s64 	%rd6, %rd1, %rd5;
	ld.global.u32 	%r21, [%rd6];
	mov.u32 	%r22, _ZZ26blockedFloydWarshallPhase2iiPimE10cacheBaseD;
	mad.lo.s32 	%r7, %r3, 132, %r22;
	shl.b32 	%r23, %r2, 2;
	add.s32 	%r24, %r7, %r23;
	st.shared.u32 	[%r24], %r21;
	mov.u32 	%r8, %ctaid.y;
	setp.ne.s32 	%p2, %r8, 0;
	@%p2 bra 	$L__BB1_3;
	shl.b32 	%r27, %r1, 5;
	add.s32 	%r28, %r27, %r2;
	add.s32 	%r294, %r28, %r6;
	bra.uni 	$L__BB1_4;
$L__BB1_3:
	shl.b32 	%r25, %r1, 5;
	add.s32 	%r26, %r25, %r3;
	mad.lo.s32 	%r294, %r26, %r5, %r4;
$L__BB1_4:
	setp.eq.s32 	%p3, %r8, 0;
	mul.wide.s32 	%rd7, %r294, 4;
	add.s64 	%rd2, %rd1, %rd7;
	ld.global.u32 	%r29, [%rd2];
	mov.u32 	%r30, _ZZ26blockedFloydWarshallPhase2iiPimE6cacheD;
	mad.lo.s32 	%r12, %r3, 132, %r30;
	add.s32 	%r13, %r12, %r23;
	st.shared.u32 	[%r13], %r29;
	bar.sync 	0;
	@%p3 bra 	$L__BB1_6;
	add.s32 	%r34, %r22, %r23;
	ld.shared.u32 	%r35, [%r13];
	ld.shared.u32 	%r36, [%r12];
	ld.shared.u32 	%r37, [%r34];
	add.s32 	%r38, %r37, %r36;
	min.s32 	%r39, %r35, %r38;
	st.shared.u32 	[%r13], %r39;
	ld.shared.u32 	%r40, [%r12+4];
	ld.shared.u32 	%r41, [%r34+132];
	add.s32 	%r42, %r41, %r40;
	min.s32 	%r43, %r39, %r42;
	st.shared.u32 	[%r13], %r43;
	ld.shared.u32 	%r44, [%r12+8];
	ld.shared.u32 	%r45, [%r34+264];
	add.s32 	%r46, %r45, %r44;
	min.s32 	%r47, %r43, %r46;
	st.shared.u32 	[%r13], %r47;
	ld.shared.u32 	%r48, [%r12+12];
	ld.shared.u32 	%r49, [%r34+396];
	add.s32 	%r50, %r49, %r48;
	min.s32 	%r51, %r47, %r50;
	st.shared.u32 	[%r13], %r51;
	ld.shared.u32 	%r52, [%r12+16];
	ld.shared.u32 	%r53, [%r34+528];
	add.s32 	%r54, %r53, %r52;
	min.s32 	%r55, %r51, %r54;
	st.shared.u32 	[%r13], %r55;
	ld.shared.u32 	%r56, [%r12+20];
	ld.shared.u32 	%r57, [%r34+660];
	add.s32 	%r58, %r57, %r56;
	min.s32 	%r59, %r55, %r58;
	st.shared.u32 	[%r13], %r59;
	ld.shared.u32 	%r60, [%r12+24];
	ld.shared.u32 	%r61, [%r34+792];
	add.s32 	%r62, %r61, %r60;
	min.s32 	%r63, %r59, %r62;
	st.shared.u32 	[%r13], %r63;
	ld.shared.u32 	%r64, [%r12+28];
	ld.shared.u32 	%r65, [%r34+924];
	add.s32 	%r66, %r65, %r64;
	min.s32 	%r67, %r63, %r66;
	st.shared.u32 	[%r13], %r67;
	ld.shared.u32 	%r68, [%r12+32];
	ld.shared.u32 	%r69, [%r34+1056];
	add.s32 	%r70, %r69, %r68;
	min.s32 	%r71, %r67, %r70;
	st.shared.u32 	[%r13], %r71;
	ld.shared.u32 	%r72, [%r12+36];
	ld.shared.u32 	%r73, [%r34+1188];
	add.s32 	%r74, %r73, %r72;
	min.s32 	%r75, %r71, %r74;
	st.shared.u32 	[%r13], %r75;
	ld.shared.u32 	%r76, [%r12+40];
	ld.shared.u32 	%r77, [%r34+1320];
	add.s32 	%r78, %r77, %r76;
	min.s32 	%r79, %r75, %r78;
	st.shared.u32 	[%r13], %r79;
	ld.shared.u32 	%r80, [%r12+44];
	ld.shared.u32 	%r81, [%r34+1452];
	add.s32 	%r82, %r81, %r80;
	min.s32 	%r83, %r79, %r82;
	st.shared.u32 	[%r13], %r83;
	ld.shared.u32 	%r84, [%r12+48];
	ld.shared.u32 	%r85, [%r34+1584];
	add.s32 	%r86, %r85, %r84;
	min.s32 	%r87, %r83, %r86;
	st.shared.u32 	[%r13], %r87;
	ld.shared.u32 	%r88, [%r12+52];
	ld.shared.u32 	%r89, [%r34+1716];
	add.s32 	%r90, %r89, %r88;
	min.s32 	%r91, %r87, %r90;
	st.shared.u32 	[%r13], %r91;
	ld.shared.u32 	%r92, [%r12+56];
	ld.shared.u32 	%r93, [%r34+1848];
	add.s32 	%r94, %r93, %r92;
	min.s32 	%r95, %r91, %r94;
	st.shared.u32 	[%r13], %r95;
	ld.shared.u32 	%r96, [%r12+60];
	ld.shared.u32 	%r97, [%r34+1980];
	add.s32 	%r98, %r97, %r96;
	min.s32 	%r99, %r95, %r98;
	st.shared.u32 	[%r13], %r99;
	ld.shared.u32 	%r100, [%r12+64];
	ld.shared.u32 	%r101, [%r34+2112];
	add.s32 	%r102, %r101, %r100;
	min.s32 	%r103, %r99, %r102;
	st.shared.u32 	[%r13], %r103;
	ld.shared.u32 	%r104, [%r12+68];
	ld.shared.u32 	%r105, [%r34+2244];
	add.s32 	%r106, %r105, %r104;
	min.s32 	%r107, %r103, %r106;
	st.shared.u32 	[%r13], %r107;
	ld.shared.u32 	%r108, [%r12+72];
	ld.shared.u32 	%r109, [%r34+2376];
	add.s32 	%r110, %r109, %r108;
	min.s32 	%r111, %r107, %r110;
	st.shared.u32 	[%r13], %r111;
	ld.shared.u32 	%r112, [%r12+76];
	ld.shared.u32 	%r113, [%r34+2508];
	add.s32 	%r114, %r113, %r112;
	min.s32 	%r115, %r111, %r114;
	st.shared.u32 	[%r13], %r115;
	ld.shared.u32 	%r116, [%r12+80];
	ld.shared.u32 	%r117, [%r34+2640];
	add.s32 	%r118, %r117, %r116;
	min.s32 	%r119, %r115, %r118;
	st.shared.u32 	[%r13], %r119;
	ld.shared.u32 	%r120, [%r12+84];
	ld.shared.u32 	%r121, [%r34+2772];
	add.s32 	%r122, %r121, %r120;
	min.s32 	%r123, %r119, %r122;
	st.shared.u32 	[%r13], %r123;
	ld.shared.u32 	%r124, [%r12+88];
	ld.shared.u32 	%r125, [%r34+2904];
	add.s32 	%r126, %r125, %r124;
	min.s32 	%r127, %r123, %r126;
	st.shared.u32 	[%r13], %r127;
	ld.shared.u32 	%r128, [%r12+92];
	ld.shared.u32 	%r129, [%r34+3036];
	add.s32 	%r130, %r129, %r128;
	min.s32 	%r131, %r127, %r130;
	st.shared.u32 	[%r13], %r131;
	ld.shared.u32 	%r132, [%r12+96];
	ld.shared.u32 	%r133, [%r34+3168];
	add.s32 	%r134, %r133, %r132;
	min.s32 	%r135, %r131, %r134;
	st.shared.u32 	[%r13], %r135;
	ld.shared.u32 	%r136, [%r12+100];
	ld.shared.u32 	%r137, [%r34+3300];
	add.s32 	%r138, %r137, %r136;
	min.s32 	%r139, %r135, %r138;
	st.shared.u32 	[%r13], %r139;
	ld.shared.u32 	%r140, [%r12+104];
	ld.shared.u32 	%r141, [%r34+3432];
	add.s32 	%r142, %r141, %r140;
	min.s32 	%r143, %r139, %r142;
	st.shared.u32 	[%r13], %r143;
	ld.shared.u32 	%r144, [%r12+108];
	ld.shared.u32 	%r145, [%r34+3564];
	add.s32 	%r146, %r145, %r144;
	min.s32 	%r147, %r143, %r146;
	st.shared.u32 	[%r13], %r147;
	ld.shared.u32 	%r148, [%r12+112];
	ld.shared.u32 	%r149, [%r34+3696];
	add.s32 	%r150, %r149, %r148;
	min.s32 	%r151, %r147, %r150;
	st.shared.u32 	[%r13], %r151;
	ld.shared.u32 	%r152, [%r12+116];
	ld.shared.u32 	%r153, [%r34+3828];
	add.s32 	%r154, %r153, %r152;
	min.s32 	%r155, %r151, %r154;
	st.shared.u32 	[%r13], %r155;
	ld.shared.u32 	%r156, [%r12+120];
	ld.shared.u32 	%r157, [%r34+3960];
	add.s32 	%r158, %r157, %r156;
	min.s32 	%r159, %r155, %r158;
	st.shared.u32 	[%r13], %r159;
	ld.shared.u32 	%r160, [%r12+124];
	ld.shared.u32 	%r161, [%r34+4092];
	add.s32 	%r162, %r161, %r160;
	min.s32 	%r295, %r159, %r162;
	bra.uni 	$L__BB1_7;
$L__BB1_6:
	add.s32 	%r165, %r30, %r23;
	ld.shared.u32 	%r166, [%r13];
	ld.shared.u32 	%r167, [%r7];
	ld.shared.u32 	%r168, [%r165];
	add.s32 	%r169, %r168, %r167;
	min.s32 	%r170, %r166, %r169;
	st.shared.u32 	[%r13], %r170;
	ld.shared.u32 	%r171, [%r7+4];
	ld.shared.u32 	%r172, [%r165+132];
	add.s32 	%r173, %r172, %r171;
	min.s32 	%r174, %r170, %r173;
	st.shared.u32 	[%r13], %r174;
	ld.shared.u32 	%r175, [%r7+8];
	ld.shared.u32 	%r176, [%r165+264];
	add.s32 	%r177, %r176, %r175;
	min.s32 	%r178, %r174, %r177;
	st.shared.u32 	[%r13], %r178;
	ld.shared.u32 	%r179, [%r7+12];
	ld.shared.u32 	%r180, [%r165+396];
	add.s32 	%r181, %r180, %r179;
	min.s32 	%r182, %r178, %r181;
	st.shared.u32 	[%r13], %r182;
	ld.shared.u32 	%r183, [%r7+16];
	ld.shared.u32 	%r184, [%r165+528];
	add.s32 	%r185, %r184, %r183;
	min.s32 	%r186, %r182, %r185;
	st.shared.u32 	[%r13], %r186;
	ld.shared.u32 	%r187, [%r7+20];
	ld.shared.u32 	%r188, [%r165+660];
	add.s32 	%r189, %r188, %r187;
	min.s32 	%r190, %r186, %r189;
	st.shared.u32 	[%r13], %r190;
	ld.shared.u32 	%r191, [%r7+24];
	ld.shared.u32 	%r192, [%r165+792];
	add.s32 	%r193, %r192, %r191;
	min.s32 	%r194, %r190, %r193;
	st.shared.u32 	[%r13], %r194;
	ld.shared.u32 	%r195, [%r7+28];
	ld.shared.u32 	%r196, [%r165+924];
	add.s32 	%r197, %r196, %r195;
	min.s32 	%r198, %r194, %r197;
	st.shared.u32 	[%r13], %r198;
	ld.shared.u32 	%r199, [%r7+32];
	ld.shared.u32 	%r200, [%r165+1056];
	add.s32 	%r201, %r200, %r199;
	min.s32 	%r202, %r198, %r201;
	st.shared.u32 	[%r13], %r202;
	ld.shared.u32 	%r203, [%r7+36];
	ld.shared.u32 	%r204, [%r165+1188];
	add.s32 	%r205, %r204, %r203;
	min.s32 	%r206, %r202, %r205;
	st.shared.u32 	[%r13], %r206;
	ld.shared.u32 	%r207, [%r7+40];
	ld.shared.u32 	%r208, [%r165+1320];
	add.s32 	%r209, %r208, %r207;
	min.s32 	%r210, %r206, %r209;
	st.shared.u32 	[%r13], %r210;
	ld.shared.u32 	%r211, [%r7+44];
	ld.shared.u32 	%r212, [%r165+1452];
	add.s32 	%r213, %r212, %r211;
	min.s32 	%r214, %r210, %r213;
	st.shared.u32 	[%r13], %r214;
	ld.shared.u32 	%r215, [%r7+48];
	ld.shared.u32 	%r216, [%r165+1584];
	add.s32 	%r217, %r216, %r215;
	min.s32 	%r218, %r214, %r217;
	st.shared.u32 	[%r13], %r218;
	ld.shared.u32 	%r219, [%r7+52];
	ld.shared.u32 	%r220, [%r165+1716];
	add.s32 	%r221, %r220, %r219;
	min.s32 	%r222, %r218, %r221;
	st.shared.u32 	[%r13], %r222;
	ld.shared.u32 	%r223, [%r7+56];
	ld.shared.u32 	%r224, [%r165+1848];
	add.s32 	%r225, %r224, %r223;
	min.s32 	%r226, %r222, %r225;
	st.shared.u32 	[%r13], %r226;
	ld.shared.u32 	%r227, [%r7+60];
	ld.shared.u32 	%r228, [%r165+1980];
	add.s32 	%r229, %r228, %r227;
	min.s32 	%r230, %r226, %r229;
	st.shared.u32 	[%r13], %r230;
	ld.shared.u32 	%r231, [%r7+64];
	ld.shared.u32 	%r232, [%r165+2112];
	add.s32 	%r233, %r232, %r231;
	min.s32 	%r234, %r230, %r233;
	st.shared.u32 	[%r13], %r234;
	ld.shared.u32 	%r235, [%r7+68];
	ld.shared.u32 	%r236, [%r165+2244];
	add.s32 	%r237, %r236, %r235;
	min.s32 	%r238, %r234, %r237;
	st.shared.u32 	[%r13], %r238;
	ld.shared.u32 	%r239, [%r7+72];
	ld.shared.u32 	%r240, [%r165+2376];
	add.s32 	%r241, %r240, %r239;
	min.s32 	%r242, %r238, %r241;
	st.shared.u32 	[%r13], %r242;
	ld.shared.u32 	%r243, [%r7+76];
	ld.shared.u32 	%r244, [%r165+2508];
	add.s32 	%r245, %r244, %r243;
	min.s32 	%r246, %r242, %r245;
	st.shared.u32 	[%r13], %r246;
	ld.shared.u32 	%r247, [%r7+80];
	ld.shared.u32 	%r248, [%r165+2640];
	add.s32 	%r249, %r248, %r247;
	min.s32 	%r250, %r246, %r249;
	st.shared.u32 	[%r13], %r250;
	ld.shared.u32 	%r251, [%r7+84];
	ld.shared.u32 	%r252, [%r165+2772];
	add.s32 	%r253, %r252, %r251;
	min.s32 	%r254, %r250, %r253;
	st.shared.u32 	[%r13], %r254;
	ld.shared.u32 	%r255, [%r7+88];
	ld.shared.u32 	%r256, [%r165+2904];
	add.s32 	%r257, %r256, %r255;
	min.s32 	%r258, %r254, %r257;
	st.shared.u32 	[%r13], %r258;
	ld.shared.u32 	%r259, [%r7+92];
	ld.shared.u32 	%r260, [%r165+3036];
	add.s32 	%r261, %r260, %r259;
	min.s32 	%r262, %r258, %r261;
	st.shared.u32 	[%r13], %r262;
	ld.shared.u32 	%r263, [%r7+96];
	ld.shared.u32 	%r264, [%r165+3168];
	add.s32 	%r265, %r264, %r263;
	min.s32 	%r266, %r262, %r265;
	st.shared.u32 	[%r13], %r266;
	ld.shared.u32 	%r267, [%r7+100];
	ld.shared.u32 	%r268, [%r165+3300];
	add.s32 	%r269, %r268, %r267;
	min.s32 	%r270, %r266, %r269;
	st.shared.u32 	[%r13], %r270;
	ld.shared.u32 	%r271, [%r7+104];
	ld.shared.u32 	%r272, [%r165+3432];
	add.s32 	%r273, %r272, %r271;
	min.s32 	%r274, %r270, %r273;
	st.shared.u32 	[%r13], %r274;
	ld.shared.u32 	%r275, [%r7+108];
	ld.shared.u32 	%r276, [%r165+3564];
	add.s32 	%r277, %r276, %r275;
	min.s32 	%r278, %r274, %r277;
	st.shared.u32 	[%r13], %r278;
	ld.shared.u32 	%r279, [%r7+112];
	ld.shared.u32 	%r280, [%r165+3696];
	add.s32 	%r281, %r280, %r279;
	min.s32 	%r282, %r278, %r281;
	st.shared.u32 	[%r13], %r282;
	ld.shared.u32 	%r283, [%r7+116];
	ld.shared.u32 	%r284, [%r165+3828];
	add.s32 	%r285, %r284, %r283;
	min.s32 	%r286, %r282, %r285;
	st.shared.u32 	[%r13], %r286;
	ld.shared.u32 	%r287, [%r7+120];
	ld.shared.u32 	%r288, [%r165+3960];
	add.s32 	%r289, %r288, %r287;
	min.s32 	%r290, %r286, %r289;
	st.shared.u32 	[%r13], %r290;
	ld.shared.u32 	%r291, [%r7+124];
	ld.shared.u32 	%r292, [%r165+4092];
	add.s32 	%r293, %r292, %r291;
	min.s32 	%r295, %r290, %r293;
$L__BB1_7:
	st.shared.u32 	[%r13], %r295;
	st.global.u32 	[%rd2], %r295;
$L__BB1_8:
	ret;

}
	// .globl	_Z26blockedFloydWarshallPhase3iiPim
.visible .entry _Z26blockedFloydWarshallPhase3iiPim(
	.param .u32 _Z26blockedFloydWarshallPhase3iiPim_param_0,
	.param .u32 _Z26blockedFloydWarshallPhase3iiPim_param_1,
	.param .u64 .ptr .align 1 _Z26blockedFloydWarshallPhase3iiPim_param_2,
	.param .u64 _Z26blockedFloydWarshallPhase3iiPim_param_3
)
{
	.reg .pred 	%p<4>;
	.reg .b32 	%r<154>;
	.reg .b64 	%rd<16>;
	// demoted variable
	.shared .align 4 .b8 _ZZ26blockedFloydWarshallPhase3iiPimE13cacheBaseColD[4224];
	// demoted variable
	.shared .align 4 .b8 _ZZ26blockedFloydWarshallPhase3iiPimE13cacheBaseRowD[4224];
	ld.param.u32 	%r3, [_Z26blockedFloydWarshallPhase3iiPim_param_1];
	ld.param.u64 	%rd1, [_Z26blockedFloydWarshallPhase3iiPim_param_2];
	ld.param.u64 	%rd2, [_Z26blockedFloydWarshallPhase3iiPim_param_3];
	mov.u32 	%r1, %ctaid.x;
	setp.eq.s32 	%p1, %r1, %r3;
	mov.u32 	%r2, %ctaid.y;
	setp.eq.s32 	%p2, %r2, %r3;
	or.pred  	%p3, %p1, %p2;
	@%p3 bra 	$L__BB2_2;
	cvta.to.global.u64 	%rd3, %rd1;
	mov.u32 	%r4, %tid.x;
	mov.u32 	%r5, %tid.y;
	shl.b32 	%r6, %r2, 5;
	add.s32 	%r7, %r6, %r5;
	shl.b32 	%r8, %r1, 5;
	add.s32 	%r9, %r8, %r4;
	cvt.u32.u64 	%r10, %rd2;
	mad.lo.s32 	%r11, %r7, %r10, %r9;
	cvt.u64.u32 	%rd4, %r7;
	shl.b32 	%r12, %r3, 5;
	add.s32 	%r13, %r12, %r4;
	cvt.s64.s32 	%rd5, %r13;
	mad.lo.s64 	%rd6, %rd2, %rd4, %rd5;
	shl.b64 	%rd7, %rd6, 2;
	add.s64 	%rd8, %rd3, %rd7;
	ld.global.u32 	%r14, [%rd8];
	mul.lo.s32 	%r15, %r5, 132;
	mov.u32 	%r16, _ZZ26blockedFloydWarshallPhase3iiPimE13cacheBaseColD;
	add.s32 	%r17, %r16, %r15;
	shl.b32 	%r18, %r4, 2;
	add.s32 	%r19, %r17, %r18;
	st.shared.u32 	[%r19], %r14;
	add.s32 	%r20, %r12, %r5;
	cvt.s64.s32 	%rd9, %r20;
	cvt.u64.u32 	%rd10, %r9;
	mad.lo.s64 	%rd11, %rd2, %rd9, %rd10;
	shl.b64 	%rd12, %rd11, 2;
	add.s64 	%rd13, %rd3, %rd12;
	ld.global.u32 	%r21, [%rd13];
	mov.u32 	%r22, _ZZ26blockedFloydWarshallPhase3iiPimE13cacheBaseRowD;
	add.s32 	%r23, %r22, %r18;
	add.s32 	%r24, %r23, %r15;
	st.shared.u32 	[%r24], %r21;
	bar.sync 	0;
	mul.wide.s32 	%rd14, %r11, 4;
	add.s64 	%rd15, %rd3, %rd14;
	ld.global.u32 	%r25, [%rd15];
	ld.shared.u32 	%r26, [%r17];
	ld.shared.u32 	%r27, [%r23];
	add.s32 	%r28, %r27, %r26;
	min.s32 	%r29, %r25, %r28;
	ld.shared.u32 	%r30, [%r17+4];
	ld.shared.u32 	%r31, [%r23+132];
	add.s32 	%r32, %r31, %r30;
	min.s32 	%r33, %r29, %r32;
	ld.shared.u32 	%r34, [%r17+8];
	ld.shared.u32 	%r35, [%r23+264];
	add.s32 	%r36, %r35, %r34;
	min.s32 	%r37, %r33, %r36;
	ld.shared.u32 	%r38, [%r17+12];
	ld.shared.u32 	%r39, [%r23+396];
	add.s32 	%r40, %r39, %r38;
	min.s32 	%r41, %r37, %r40;
	ld.shared.u32 	%r42, [%r17+16];
	ld.shared.u32 	%r43, [%r23+528];
	add.s32 	%r44, %r43, %r42;
	min.s32 	%r45, %r41, %r44;
	ld.shared.u32 	%r46, [%r17+20];
	ld.shared.u32 	%r47, [%r23+660];
	add.s32 	%r48, %r47, %r46;
	min.s32 	%r49, %r45, %r48;
	ld.shared.u32 	%r50, [%r17+24];
	ld.shared.u32 	%r51, [%r23+792];
	add.s32 	%r52, %r51, %r50;
	min.s32 	%r53, %r49, %r52;
	ld.shared.u32 	%r54, [%r17+28];
	ld.shared.u32 	%r55, [%r23+924];
	add.s32 	%r56, %r55, %r54;
	min.s32 	%r57, %r53, %r56;
	ld.shared.u32 	%r58, [%r17+32];
	ld.shared.u32 	%r59, [%r23+1056];
	add.s32 	%r60, %r59, %r58;
	min.s32 	%r61, %r57, %r60;
	ld.shared.u32 	%r62, [%r17+36];
	ld.shared.u32 	%r63, [%r23+1188];
	add.s32 	%r64, %r63, %r62;
	min.s32 	%r65, %r61, %r64;
	ld.shared.u32 	%r66, [%r17+40];
	ld.shared.u32 	%r67, [%r23+1320];
	add.s32 	%r68, %r67, %r66;
	min.s32 	%r69, %r65, %r68;
	ld.shared.u32 	%r70, [%r17+44];
	ld.shared.u32 	%r71, [%r23+1452];
	add.s32 	%r72, %r71, %r70;
	min.s32 	%r73, %r69, %r72;
	ld.shared.u32 	%r74, [%r17+48];
	ld.shared.u32 	%r75, [%r23+1584];
	add.s32 	%r76, %r75, %r74;
	min.s32 	%r77, %r73, %r76;
	ld.shared.u32 	%r78, [%r17+52];
	ld.shared.u32 	%r79, [%r23+1716];
	add.s32 	%r80, %r79, %r78;
	min.s32 	%r81, %r77, %r80;
	ld.shared.u32 	%r82, [%r17+56];
	ld.shared.u32 	%r83, [%r23+1848];
	add.s32 	%r84, %r83, %r82;
	min.s32 	%r85, %r81, %r84;
	ld.shared.u32 	%r86, [%r17+60];
	ld.shared.u32 	%r87, [%r23+1980];
	add.s32 	%r88, %r87, %r86;
	min.s32 	%r89, %r85, %r88;
	ld.shared.u32 	%r90, [%r17+64];
	ld.shared.u32 	%r91, [%r23+2112];
	add.s32 	%r92, %r91, %r90;
	min.s32 	%r93, %r89, %r92;
	ld.shared.u32 	%r94, [%r17+68];
	ld.shared.u32 	%r95, [%r23+2244];
	add.s32 	%r96, %r95, %r94;
	min.s32 	%r97, %r93, %r96;
	ld.shared.u32 	%r98, [%r17+72];
	ld.shared.u32 	%r99, [%r23+2376];
	add.s32 	%r100, %r99, %r98;
	min.s32 	%r101, %r97, %r100;
	ld.shared.u32 	%r102, [%r17+76];
	ld.shared.u32 	%r103, [%r23+2508];
	add.s32 	%r104, %r103, %r102;
	min.s32 	%r105, %r101, %r104;
	ld.shared.u32 	%r106, [%r17+80];
	ld.shared.u32 	%r107, [%r23+2640];
	add.s32 	%r108, %r107, %r106;
	min.s32 	%r109, %r105, %r108;
	ld.shared.u32 	%r110, [%r17+84];
	ld.shared.u32 	%r111, [%r23+2772];
	add.s32 	%r112, %r111, %r110;
	min.s32 	%r113, %r109, %r112;
	ld.shared.u32 	%r114, [%r17+88];
	ld.shared.u32 	%r115, [%r23+2904];
	add.s32 	%r116, %r115, %r114;
	min.s32 	%r117, %r113, %r116;
	ld.shared.u32 	%r118, [%r17+92];
	ld.shared.u32 	%r119, [%r23+3036];
	add.s32 	%r120, %r119, %r118;
	min.s32 	%r121, %r117, %r120;
	ld.shared.u32 	%r122, [%r17+96];
	ld.shared.u32 	%r123, [%r23+3168];
	add.s32 	%r124, %r123, %r122;
	min.s32 	%r125, %r121, %r124;
	ld.shared.u32 	%r126, [%r17+100];
	ld.shared.u32 	%r127, [%r23+3300];
	add.s32 	%r128, %r127, %r126;
	min.s32 	%r129, %r125, %r128;
	ld.shared.u32 	%r130, [%r17+104];
	ld.shared.u32 	%r131, [%r23+3432];
	add.s32 	%r132, %r131, %r130;
	min.s32 	%r133, %r129, %r132;
	ld.shared.u32 	%r134, [%r17+108];
	ld.shared.u32 	%r135, [%r23+3564];
	add.s32 	%r136, %r135, %r134;
	min.s32 	%r137, %r133, %r136;
	ld.shared.u32 	%r138, [%r17+112];
	ld.shared.u32 	%r139, [%r23+3696];
	add.s32 	%r140, %r139, %r138;
	min.s32 	%r141, %r137, %r140;
	ld.shared.u32 	%r142, [%r17+116];
	ld.shared.u32 	%r143, [%r23+3828];
	add.s32 	%r144, %r143, %r142;
	min.s32 	%r145, %r141, %r144;
	ld.shared.u32 	%r146, [%r17+120];
	ld.shared.u32 	%r147, [%r23+3960];
	add.s32 	%r148, %r147, %r146;
	min.s32 	%r149, %r145, %r148;
	ld.shared.u32 	%r150, [%r17+124];
	ld.shared.u32 	%r151, [%r23+4092];
	add.s32 	%r152, %r151, %r150;
	min.s32 	%r153, %r149, %r152;
	st.global.u32 	[%rd15], %r153;
$L__BB2_2:
	ret;

}


// ===== COMPILED SASS (sm_100) =====

	.target	sm_100

	.elftype	@"ET_EXEC"


//--------------------- .note.nv.tkinfo           --------------------------
	.section	.note.nv.tkinfo,"",@"SHT_NOTE"
	.sectionflags	@"SHF_NOTE_NV_TKINFO"
	.tkinfo
        /*0018*/ 	.word	0x00000002
        /*0030*/ 	.string	""
        /*0030*/ 	.string	"ptxas"
        /*0030*/ 	.string	"Cuda compilation tools, release 13.0, V13.0.88"
        /*0030*/ 	.string	"Build cuda_13.0.r13.0/compiler.36424714_0"
        /*0030*/ 	.string	"-arch sm_100 -m 64 "



//--------------------- .note.nv.cuinfo           --------------------------
	.section	.note.nv.cuinfo,"",@"SHT_NOTE"
	.sectionflags	@"SHF_NOTE_NV_CUINFO"
        /*0018*/ 	.short	0x0002
        /*001a*/ 	.short	0x0064
        /*001c*/ 	.short	0x0082
	.zero		2


//--------------------- .nv.info                  --------------------------
	.section	.nv.info,"",@"SHT_CUDA_INFO"
	.align	4


	//----- nvinfo : EIATTR_REGCOUNT
	.align		4
        /*0000*/ 	.byte	0x04, 0x2f
        /*0002*/ 	.short	(.L_1 - .L_0)
	.align		4
.L_0:
        /*0004*/ 	.word	index@(_Z26blockedFloydWarshallPhase1iiPim)
        /*0008*/ 	.word	0x0000000e


	//----- nvinfo : EIATTR_FRAME_SIZE
	.align		4
.L_1:
        /*000c*/ 	.byte	0x04, 0x11
        /*000e*/ 	.short	(.L_3 - .L_2)
	.align		4
.L_2:
        /*0010*/ 	.word	index@(_Z26blockedFloydWarshallPhase1iiPim)
        /*0014*/ 	.word	0x00000000


	//----- nvinfo : EIATTR_REGCOUNT
	.align		4
.L_3:
        /*0018*/ 	.byte	0x04, 0x2f
        /*001a*/ 	.short	(.L_5 - .L_4)
	.align		4
.L_4:
        /*001c*/ 	.word	index@(_Z26blockedFloydWarshallPhase2iiPim)
        /*0020*/ 	.word	0x00000012


	//----- nvinfo : EIATTR_FRAME_SIZE
	.align		4
.L_5:
        /*0024*/ 	.byte	0x04, 0x11
        /*0026*/ 	.short	(.L_7 - .L_6)
	.align		4
.L_6:
        /*0028*/ 	.word	index@(_Z26blockedFloydWarshallPhase2iiPim)
        /*002c*/ 	.word	0x00000000


	//----- nvinfo : EIATTR_REGCOUNT
	.align		4
.L_7:
        /*0030*/ 	.byte	0x04, 0x2f
        /*0032*/ 	.short	(.L_9 - .L_8)
	.align		4
.L_8:
        /*0034*/ 	.word	index@(_Z26blockedFloydWarshallPhase3iiPim)
        /*0038*/ 	.word	0x0000001d


	//----- nvinfo : EIATTR_FRAME_SIZE
	.align		4
.L_9:
        /*003c*/ 	.byte	0x04, 0x11
        /*003e*/ 	.short	(.L_11 - .L_10)
	.align		4
.L_10:
        /*0040*/ 	.word	index@(_Z26blockedFloydWarshallPhase3iiPim)
        /*0044*/ 	.word	0x00000000


	//----- nvinfo : EIATTR_MIN_STACK_SIZE
	.align		4
.L_11:
        /*0048*/ 	.byte	0x04, 0x12
        /*004a*/ 	.short	(.L_13 - .L_12)
	.align		4
.L_12:
        /*004c*/ 	.word	index@(_Z26blockedFloydWarshallPhase3iiPim)
        /*0050*/ 	.word	0x00000000


	//----- nvinfo : EIATTR_MIN_STACK_SIZE
	.align		4
.L_13:
        /*0054*/ 	.byte	0x04, 0x12
        /*0056*/ 	.short	(.L_15 - .L_14)
	.align		4
.L_14:
        /*0058*/ 	.word	index@(_Z26blockedFloydWarshallPhase2iiPim)
        /*005c*/ 	.word	0x00000000


	//----- nvinfo : EIATTR_MIN_STACK_SIZE
	.align		4
.L_15:
        /*0060*/ 	.byte	0x04, 0x12
        /*0062*/ 	.short	(.L_17 - .L_16)
	.align		4
.L_16:
        /*0064*/ 	.word	index@(_Z26blockedFloydWarshallPhase1iiPim)
        /*0068*/ 	.word	0x00000000
.L_17:


//--------------------- .nv.compat                --------------------------
	.section	.nv.compat,"",@"SHT_CUDA_COMPAT_INFO"
	.align	4
        /*0000*/ 	.byte	0x02, 0x09, 0x00, 0x00, 0x02, 0x02, 0x01, 0x00, 0x02, 0x05, 0x05, 0x00, 0x03, 0x07, 0x01, 0x01
        /*0010*/ 	.byte	0x02, 0x03, 0x00, 0x00, 0x02, 0x06, 0x01, 0x00, 0x04, 0x0b, 0x08, 0x00, 0x09, 0x00, 0x00, 0x00
        /*0020*/ 	.byte	0x00, 0x00, 0x00, 0x00


//--------------------- .nv.info._Z26blockedFloydWarshallPhase3iiPim --------------------------
	.section	.nv.info._Z26blockedFloydWarshallPhase3iiPim,"",@"SHT_CUDA_INFO"
	.sectionflags	@""
	.align	4


	//----- nvinfo : EIATTR_CUDA_API_VERSION
	.align		4
        /*0000*/ 	.byte	0x04, 0x37
        /*0002*/ 	.short	(.L_19 - .L_18)
.L_18:
        /*0004*/ 	.word	0x00000082


	//----- nvinfo : EIATTR_KPARAM_INFO
	.align		4
.L_19:
        /*0008*/ 	.byte	0x04, 0x17
        /*000a*/ 	.short	(.L_21 - .L_20)
.L_20:
        /*000c*/ 	.word	0x00000000
        /*0010*/ 	.short	0x0003
        /*0012*/ 	.short	0x0010
        /*0014*/ 	.byte	0x00, 0xf0, 0x21, 0x00


	//----- nvinfo : EIATTR_KPARAM_INFO
	.align		4
.L_21:
        /*0018*/ 	.byte	0x04, 0x17
        /*001a*/ 	.short	(.L_23 - .L_22)
.L_22:
        /*001c*/ 	.word	0x00000000
        /*0020*/ 	.short	0x0002
        /*0022*/ 	.short	0x0008
        /*0024*/ 	.byte	0x00, 0xf5, 0x21, 0x00


	//----- nvinfo : EIATTR_KPARAM_INFO
	.align		4
.L_23:
        /*0028*/ 	.byte	0x04, 0x17
        /*002a*/ 	.short	(.L_25 - .L_24)
.L_24:
        /*002c*/ 	.word	0x00000000
        /*0030*/ 	.short	0x0001
        /*0032*/ 	.short	0x0004
        /*0034*/ 	.byte	0x00, 0xf0, 0x11, 0x00


	//----- nvinfo : EIATTR_KPARAM_INFO
	.align		4
.L_25:
        /*0038*/ 	.byte	0x04, 0x17
        /*003a*/ 	.short	(.L_27 - .L_26)
.L_26:
        /*003c*/ 	.word	0x00000000
        /*0040*/ 	.short	0x0000
        /*0042*/ 	.short	0x0000
        /*0044*/ 	.byte	0x00, 0xf0, 0x11, 0x00


	//----- nvinfo : EIATTR_SPARSE_MMA_MASK
	.align		4
.L_27:
        /*0048*/ 	.byte	0x03, 0x50
        /*004a*/ 	.short	0x0000


	//----- nvinfo : EIATTR_MAXREG_COUNT
	.align		4
        /*004c*/ 	.byte	0x03, 0x1b
        /*004e*/ 	.short	0x00ff


	//----- nvinfo : EIATTR_NUM_BARRIERS
	.align		4
        /*0050*/ 	.byte	0x02, 0x4c
        /*0052*/ 	.byte	0x01
	.zero		1


	//----- nvinfo : EIATTR_MERCURY_ISA_VERSION
	.align		4
        /*0054*/ 	.byte	0x03, 0x5f
        /*0056*/ 	.short	0x0101


	//----- nvinfo : EIATTR_VRC_CTA_INIT_COUNT
	.align		4
        /*0058*/ 	.byte	0x02, 0x4a
	.zero		1
	.zero		1


	//----- nvinfo : EIATTR_EXIT_INSTR_OFFSETS
	.align		4
        /*005c*/ 	.byte	0x04, 0x1c
        /*005e*/ 	.short	(.L_29 - .L_28)


	//   ....[0]....
.L_28:
        /*0060*/ 	.word	0x00000060


	//   ....[1]....
        /*0064*/ 	.word	0x00000900


	//----- nvinfo : EIATTR_CBANK_PARAM_SIZE
	.align		4
.L_29:
        /*0068*/ 	.byte	0x03, 0x19
        /*006a*/ 	.short	0x0018


	//----- nvinfo : EIATTR_PARAM_CBANK
	.align		4
        /*006c*/ 	.byte	0x04, 0x0a
        /*006e*/ 	.short	(.L_31 - .L_30)
	.align		4
.L_30:
        /*0070*/ 	.word	index@(.nv.constant0._Z26blockedFloydWarshallPhase3iiPim)
        /*0074*/ 	.short	0x0380
        /*0076*/ 	.short	0x0018


	//----- nvinfo : EIATTR_SW_WAR
	.align		4
.L_31:
        /*0078*/ 	.byte	0x04, 0x36
        /*007a*/ 	.short	(.L_33 - .L_32)
.L_32:
        /*007c*/ 	.word	0x00000008
.L_33:


//--------------------- .nv.info._Z26blockedFloydWarshallPhase2iiPim --------------------------
	.section	.nv.info._Z26blockedFloydWarshallPhase2iiPim,"",@"SHT_CUDA_INFO"
	.sectionflags	@""
	.align	4


	//----- nvinfo : EIATTR_CUDA_API_VERSION
	.align		4
        /*0000*/ 	.byte	0x04, 0x37
        /*0002*/ 	.short	(.L_35 - .L_34)
.L_34:
        /*0004*/ 	.word	0x00000082


	//----- nvinfo : EIATTR_KPARAM_INFO
	.align		4
.L_35:
        /*0008*/ 	.byte	0x04, 0x17
        /*000a*/ 	.short	(.L_37 - .L_36)
.L_36:
        /*000c*/ 	.word	0x00000000
        /*0010*/ 	.short	0x0003
        /*0012*/ 	.short	0x0010
        /*0014*/ 	.byte	0x00, 0xf0, 0x21, 0x00


	//----- nvinfo : EIATTR_KPARAM_INFO
	.align		4
.L_37:
        /*0018*/ 	.byte	0x04, 0x17
        /*001a*/ 	.short	(.L_39 - .L_38)
.L_38:
        /*001c*/ 	.word	0x00000000
        /*0020*/ 	.short	0x0002
        /*0022*/ 	.short	0x0008
        /*0024*/ 	.byte	0x00, 0xf5, 0x21, 0x00


	//----- nvinfo : EIATTR_KPARAM_INFO
	.align		4
.L_39:
        /*0028*/ 	.byte	0x04, 0x17
        /*002a*/ 	.short	(.L_41 - .L_40)
.L_40:
        /*002c*/ 	.word	0x00000000
        /*0030*/ 	.short	0x0001
        /*0032*/ 	.short	0x0004
        /*0034*/ 	.byte	0x00, 0xf0, 0x11, 0x00


	//----- nvinfo : EIATTR_KPARAM_INFO
	.align		4
.L_41:
        /*0038*/ 	.byte	0x04, 0x17
        /*003a*/ 	.short	(.L_43 - .L_42)
.L_42:
        /*003c*/ 	.word	0x00000000
        /*0040*/ 	.short	0x0000
        /*0042*/ 	.short	0x0000
        /*0044*/ 	.byte	0x00, 0xf0, 0x11, 0x00


	//----- nvinfo : EIATTR_SPARSE_MMA_MASK
	.align		4
.L_43:
        /*0048*/ 	.byte	0x03, 0x50
        /*004a*/ 	.short	0x0000


	//----- nvinfo : EIATTR_MAXREG_COUNT
	.align		4
        /*004c*/ 	.byte	0x03, 0x1b
        /*004e*/ 	.short	0x00ff


	//----- nvinfo : EIATTR_NUM_BARRIERS
	.align		4
        /*0050*/ 	.byte	0x02, 0x4c
        /*0052*/ 	.byte	0x01
	.zero		1


	//----- nvinfo : EIATTR_MERCURY_ISA_VERSION
	.align		4
        /*0054*/ 	.byte	0x03, 0x5f
        /*0056*/ 	.short	0x0101


	//----- nvinfo : EIATTR_VRC_CTA_INIT_COUNT
	.align		4
        /*0058*/ 	.byte	0x02, 0x4a
	.zero		1
	.zero		1


	//----- nvinfo : EIATTR_EXIT_INSTR_OFFSETS
	.align		4
        /*005c*/ 	.byte	0x04, 0x1c
        /*005e*/ 	.short	(.L_45 - .L_44)


	//   ....[0]....
.L_44:
        /*0060*/ 	.word	0x00000040


	//   ....[1]....
        /*0064*/ 	.word	0x000012a0


	//----- nvinfo : EIATTR_CBANK_PARAM_SIZE
	.align		4
.L_45:
        /*0068*/ 	.byte	0x03, 0x19
        /*006a*/ 	.short	0x0018


	//----- nvinfo : EIATTR_PARAM_CBANK
	.align		4
        /*006c*/ 	.byte	0x04, 0x0a
        /*006e*/ 	.short	(.L_47 - .L_46)
	.align		4
.L_46:
        /*0070*/ 	.word	index@(.nv.constant0._Z26blockedFloydWarshallPhase2iiPim)
        /*0074*/ 	.short	0x0380
        /*0076*/ 	.short	0x0018


	//----- nvinfo : EIATTR_SW_WAR
	.align		4
.L_47:
        /*0078*/ 	.byte	0x04, 0x36
        /*007a*/ 	.short	(.L_49 - .L_48)
.L_48:
        /*007c*/ 	.word	0x00000008
.L_49:


//--------------------- .nv.info._Z26blockedFloydWarshallPhase1iiPim --------------------------
	.section	.nv.info._Z26blockedFloydWarshallPhase1iiPim,"",@"SHT_CUDA_INFO"
	.sectionflags	@""
	.align	4


	//----- nvinfo : EIATTR_CUDA_API_VERSION
	.align		4
        /*0000*/ 	.byte	0x04, 0x37
        /*0002*/ 	.short	(.L_51 - .L_50)
.L_50:
        /*0004*/ 	.word	0x00000082


	//----- nvinfo : EIATTR_KPARAM_INFO
	.align		4
.L_51:
        /*0008*/ 	.byte	0x04, 0x17
        /*000a*/ 	.short	(.L_53 - .L_52)
.L_52:
        /*000c*/ 	.word	0x00000000
        /*0010*/ 	.short	0x0003
        /*0012*/ 	.short	0x0010
        /*0014*/ 	.byte	0x00, 0xf0, 0x21, 0x00


	//----- nvinfo : EIATTR_KPARAM_INFO
	.align		4
.L_53:
        /*0018*/ 	.byte	0x04, 0x17
        /*001a*/ 	.short	(.L_55 - .L_54)
.L_54:
        /*001c*/ 	.word	0x00000000
        /*0020*/ 	.short	0x0002
        /*0022*/ 	.short	0x0008
        /*0024*/ 	.byte	0x00, 0xf5, 0x21, 0x00


	//----- nvinfo : EIATTR_KPARAM_INFO
	.align		4
.L_55:
        /*0028*/ 	.byte	0x04, 0x17
        /*002a*/ 	.short	(.L_57 - .L_56)
.L_56:
        /*002c*/ 	.word	0x00000000
        /*0030*/ 	.short	0x0001
        /*0032*/ 	.short	0x0004
        /*0034*/ 	.byte	0x00, 0xf0, 0x11, 0x00


	//----- nvinfo : EIATTR_KPARAM_INFO
	.align		4
.L_57:
        /*0038*/ 	.byte	0x04, 0x17
        /*003a*/ 	.short	(.L_59 - .L_58)
.L_58:
        /*003c*/ 	.word	0x00000000
        /*0040*/ 	.short	0x0000
        /*0042*/ 	.short	0x0000
        /*0044*/ 	.byte	0x00, 0xf0, 0x11, 0x00


	//----- nvinfo : EIATTR_SPARSE_MMA_MASK
	.align		4
.L_59:
        /*0048*/ 	.byte	0x03, 0x50
        /*004a*/ 	.short	0x0000


	//----- nvinfo : EIATTR_MAXREG_COUNT
	.align		4
        /*004c*/ 	.byte	0x03, 0x1b
        /*004e*/ 	.short	0x00ff


	//----- nvinfo : EIATTR_NUM_BARRIERS
	.align		4
        /*0050*/ 	.byte	0x02, 0x4c
        /*0052*/ 	.byte	0x01
	.zero		1


	//----- nvinfo : EIATTR_MERCURY_ISA_VERSION
	.align		4
        /*0054*/ 	.byte	0x03, 0x5f
        /*0056*/ 	.short	0x0101


	//----- nvinfo : EIATTR_VRC_CTA_INIT_COUNT
	.align		4
        /*0058*/ 	.byte	0x02, 0x4a
	.zero		1
	.zero		1


	//----- nvinfo : EIATTR_EXIT_INSTR_OFFSETS
	.align		4
        /*005c*/ 	.byte	0x04, 0x1c
        /*005e*/ 	.short	(.L_61 - .L_60)


	//   ....[0]....
.L_60:
        /*0060*/ 	.word	0x00000d60


	//----- nvinfo : EIATTR_CBANK_PARAM_SIZE
	.align		4
.L_61:
        /*0064*/ 	.byte	0x03, 0x19
        /*0066*/ 	.short	0x0018


	//----- nvinfo : EIATTR_PARAM_CBANK
	.align		4
        /*0068*/ 	.byte	0x04, 0x0a
        /*006a*/ 	.short	(.L_63 - .L_62)
	.align		4
.L_62:
        /*006c*/ 	.word	index@(.nv.constant0._Z26blockedFloydWarshallPhase1iiPim)
        /*0070*/ 	.short	0x0380
        /*0072*/ 	.short	0x0018


	//----- nvinfo : EIATTR_SW_WAR
	.align		4
.L_63:
        /*0074*/ 	.byte	0x04, 0x36
        /*0076*/ 	.short	(.L_65 - .L_64)
.L_64:
        /*0078*/ 	.word	0x00000008
.L_65:


//--------------------- .nv.callgraph             --------------------------
	.section	.nv.callgraph,"",@"SHT_CUDA_CALLGRAPH"
	.align	4
	.sectionentsize	8
	.align		4
        /*0000*/ 	.word	0x00000000
	.align		4
        /*0004*/ 	.word	0xffffffff
	.align		4
        /*0008*/ 	.word	0x00000000
	.align		4
        /*000c*/ 	.word	0xfffffffe
	.align		4
        /*0010*/ 	.word	0x00000000
	.align		4
        /*0014*/ 	.word	0xfffffffd
	.align		4
        /*0018*/ 	.word	0x00000000
	.align		4
        /*001c*/ 	.word	0xfffffffc


//--------------------- .text._Z26blockedFloydWarshallPhase3iiPim --------------------------
	.section	.text._Z26blockedFloydWarshallPhase3iiPim,"ax",@progbits
	.align	128
        .global         _Z26blockedFloydWarshallPhase3iiPim
        .type           _Z26blockedFloydWarshallPhase3iiPim,@function
        .size           _Z26blockedFloydWarshallPhase3iiPim,(.L_x_5 - _Z26blockedFloydWarshallPhase3iiPim)
        .other          _Z26blockedFloydWarshallPhase3iiPim,@"STO_CUDA_ENTRY STV_DEFAULT"
_Z26blockedFloydWarshallPhase3iiPim:
.text._Z26blockedFloydWarshallPhase3iiPim:
[----:B------:R-:W-:Y:S01]  /*0000*/  LDC R1, c[0x0][0x37c] ;  /* 0x0000df00ff017b82 */ /* 0x000fe20000000800 */
[----:B------:R-:W0:Y:S07]  /*0010*/  S2R R0, SR_CTAID.Y ;  /* 0x0000000000007919 */ /* 0x000e2e0000002600 */
[----:B------:R-:W0:Y:S01]  /*0020*/  LDC R6, c[0x0][0x384] ;  /* 0x0000e100ff067b82 */ /* 0x000e220000000800 */
[----:B------:R-:W1:Y:S01]  /*0030*/  S2R R2, SR_CTAID.X ;  /* 0x0000000000027919 */ /* 0x000e620000002500 */
[----:B0-----:R-:W-:-:S04]  /*0040*/  ISETP.NE.AND P0, PT, R0, R6, PT ;  /* 0x000000060000720c */ /* 0x001fc80003f05270 */
[----:B-1----:R-:W-:-:S13]  /*0050*/  ISETP.EQ.OR P0, PT, R2, R6, !P0 ;  /* 0x000000060200720c */ /* 0x002fda0004702670 */
[----:B------:R-:W-:Y:S05]  /*0060*/  @P0 EXIT ;  /* 0x000000000000094d */ /* 0x000fea0003800000 */
[----:B------:R-:W0:Y:S01]  /*0070*/  S2R R5, SR_TID.Y ;  /* 0x0000000000057919 */ /* 0x000e220000002200 */
[----:B------:R-:W1:Y:S01]  /*0080*/  LDCU.64 UR6, c[0x0][0x390] ;  /* 0x00007200ff0677ac */ /* 0x000e620008000a00 */
[----:B------:R-:W-:Y:S01]  /*0090*/  IMAD.MOV.U32 R3, RZ, RZ, RZ ;  /* 0x000000ffff037224 */ /* 0x000fe200078e00ff */
[----:B------:R-:W2:Y:S01]  /*00a0*/  S2R R9, SR_TID.X ;  /* 0x0000000000097919 */ /* 0x000ea20000002100 */
[----:B------:R-:W3:Y:S01]  /*00b0*/  LDCU.64 UR8, c[0x0][0x388] ;  /* 0x00007100ff0877ac */ /* 0x000ee20008000a00 */
[----:B------:R-:W4:Y:S01]  /*00c0*/  LDCU.64 UR4, c[0x0][0x358] ;  /* 0x00006b00ff0477ac */ /* 0x000f220008000a00 */
[--C-:B0-----:R-:W-:Y:S02]  /*00d0*/  IMAD R13, R6, 0x20, R5.reuse ;  /* 0x00000020060d7824 */ /* 0x101fe400078e0205 */
[----:B------:R-:W-:Y:S02]  /*00e0*/  IMAD R11, R0, 0x20, R5 ;  /* 0x00000020000b7824 */ /* 0x000fe400078e0205 */
[----:B--2---:R-:W-:Y:S01]  /*00f0*/  IMAD R6, R6, 0x20, R9 ;  /* 0x0000002006067824 */ /* 0x004fe200078e0209 */
[----:B------:R-:W-:Y:S01]  /*0100*/  SHF.R.S32.HI R4, RZ, 0x1f, R13 ;  /* 0x0000001fff047819 */ /* 0x000fe2000001140d */
[----:B------:R-:W-:-:S03]  /*0110*/  IMAD R2, R2, 0x20, R9 ;  /* 0x0000002002027824 */ /* 0x000fc600078e0209 */
[----:B------:R-:W-:Y:S01]  /*0120*/  SHF.R.S32.HI R7, RZ, 0x1f, R6 ;  /* 0x0000001fff077819 */ /* 0x000fe20000011406 */
[----:B-1----:R-:W-:Y:S02]  /*0130*/  IMAD R4, R4, UR6, RZ ;  /* 0x0000000604047c24 */ /* 0x002fe4000f8e02ff */
[----:B------:R-:W-:-:S04]  /*0140*/  IMAD.WIDE.U32 R14, R13, UR6, R2 ;  /* 0x000000060d0e7c25 */ /* 0x000fc8000f8e0002 */
[----:B------:R-:W-:Y:S01]  /*0150*/  IMAD.WIDE.U32 R6, R11, UR6, R6 ;  /* 0x000000060b067c25 */ /* 0x000fe2000f8e0006 */
[----:B---3--:R-:W-:-:S03]  /*0160*/  LEA R16, P1, R14, UR8, 0x2 ;  /* 0x000000080e107c11 */ /* 0x008fc6000f8210ff */
[----:B------:R-:W-:Y:S01]  /*0170*/  IMAD R3, R13, UR7, R4 ;  /* 0x000000070d037c24 */ /* 0x000fe2000f8e0204 */
[----:B------:R-:W-:Y:S01]  /*0180*/  LEA R12, P0, R6, UR8, 0x2 ;  /* 0x00000008060c7c11 */ /* 0x000fe2000f8010ff */
[----:B------:R-:W-:Y:S02]  /*0190*/  IMAD R7, R11, UR7, R7 ;  /* 0x000000070b077c24 */ /* 0x000fe4000f8e0207 */
[----:B------:R-:W-:-:S03]  /*01a0*/  IMAD.IADD R3, R15, 0x1, R3 ;  /* 0x000000010f037824 */ /* 0x000fc600078e0203 */
[----:B------:R-:W-:Y:S02]  /*01b0*/  LEA.HI.X R13, R6, UR9, R7, 0x2, P0 ;  /* 0x00000009060d7c11 */ /* 0x000fe400080f1407 */
[----:B------:R-:W-:Y:S01]  /*01c0*/  LEA.HI.X R17, R14, UR9, R3, 0x2, P1 ;  /* 0x000000090e117c11 */ /* 0x000fe200088f1403 */
[----:B------:R-:W0:Y:S01]  /*01d0*/  S2R R4, SR_CgaCtaId ;  /* 0x0000000000047919 */ /* 0x000e220000008800 */
[----:B------:R-:W-:Y:S01]  /*01e0*/  MOV R0, 0x400 ;  /* 0x0000040000007802 */ /* 0x000fe20000000f00 */
[----:B------:R-:W1:Y:S01]  /*01f0*/  LDC.64 R6, c[0x0][0x388] ;  /* 0x0000e200ff067b82 */ /* 0x000e620000000a00 */
[----:B----4-:R-:W2:Y:S04]  /*0200*/  LDG.E R12, desc[UR4][R12.64] ;  /* 0x000000040c0c7981 */ /* 0x010ea8000c1e1900 */
[----:B------:R-:W3:Y:S01]  /*0210*/  LDG.E R16, desc[UR4][R16.64] ;  /* 0x0000000410107981 */ /* 0x000ee2000c1e1900 */
[----:B------:R-:W-:Y:S01]  /*0220*/  VIADD R3, R0, 0x1080 ;  /* 0x0000108000037836 */ /* 0x000fe20000000000 */
[----:B0-----:R-:W-:-:S04]  /*0230*/  LEA R0, R4, R0, 0x18 ;  /* 0x0000000004007211 */ /* 0x001fc800078ec0ff */
[----:B------:R-:W-:Y:S01]  /*0240*/  LEA R4, R4, R3, 0x18 ;  /* 0x0000000304047211 */ /* 0x000fe200078ec0ff */
[----:B------:R-:W-:Y:S02]  /*0250*/  IMAD R3, R11, UR6, R2 ;  /* 0x000000060b037c24 */ /* 0x000fe4000f8e0202 */
[----:B------:R-:W-:Y:S02]  /*0260*/  IMAD R0, R5, 0x84, R0 ;  /* 0x0000008405007824 */ /* 0x000fe400078e0200 */
[C---:B------:R-:W-:Y:S02]  /*0270*/  IMAD R4, R9.reuse, 0x4, R4 ;  /* 0x0000000409047824 */ /* 0x040fe400078e0204 */
[----:B------:R-:W-:Y:S02]  /*0280*/  IMAD R9, R9, 0x4, R0 ;  /* 0x0000000409097824 */ /* 0x000fe400078e0200 */
[----:B------:R-:W-:Y:S02]  /*0290*/  IMAD R11, R5, 0x84, R4 ;  /* 0x00000084050b7824 */ /* 0x000fe400078e0204 */
[----:B-1----:R-:W-:Y:S01]  /*02a0*/  IMAD.WIDE R2, R3, 0x4, R6 ;  /* 0x0000000403027825 */ /* 0x002fe200078e0206 */
[----:B--2---:R-:W-:Y:S04]  /*02b0*/  STS [R9], R12 ;  /* 0x0000000c09007388 */ /* 0x004fe80000000800 */
[----:B---3--:R-:W-:Y:S01]  /*02c0*/  STS [R11], R16 ;  /* 0x000000100b007388 */ /* 0x008fe20000000800 */
[----:B------:R-:W-:Y:S06]  /*02d0*/  BAR.SYNC.DEFER_BLOCKING 0x0 ;  /* 0x0000000000007b1d */ /* 0x000fec0000010000 */
[----:B------:R-:W2:Y:S04]  /*02e0*/  LDG.E R21, desc[UR4][R2.64] ;  /* 0x0000000402157981 */ /* 0x000ea8000c1e1900 */
[----:B------:R-:W-:Y:S04]  /*02f0*/  LDS R22, [R0] ;  /* 0x0000000000167984 */ /* 0x000fe80000000800 */
[----:B------:R-:W2:Y:S04]  /*0300*/  LDS R23, [R4] ;  /* 0x0000000004177984 */ /* 0x000ea80000000800 */
[----:B------:R-:W-:Y:S04]  /*0310*/  LDS R26, [R0+0x4] ;  /* 0x00000400001a7984 */ /* 0x000fe80000000800 */
[----:B------:R-:W0:Y:S04]  /*0320*/  LDS R25, [R4+0x84] ;  /* 0x0000840004197984 */ /* 0x000e280000000800 */
[----:B------:R-:W-:Y:S04]  /*0330*/  LDS R19, [R0+0x8] ;  /* 0x0000080000137984 */ /* 0x000fe80000000800 */
[----:B------:R-:W1:Y:S04]  /*0340*/  LDS R20, [R4+0x108] ;  /* 0x0001080004147984 */ /* 0x000e680000000800 */
[----:B------:R-:W-:Y:S04]  /*0350*/  LDS R6, [R0+0xc] ;  /* 0x00000c0000067984 */ /* 0x000fe80000000800 */
[----:B------:R-:W3:Y:S04]  /*0360*/  LDS R5, [R4+0x18c] ;  /* 0x00018c0004057984 */ /* 0x000ee80000000800 */
[----:B------:R-:W-:Y:S04]  /*0370*/  LDS R7, [R0+0x10] ;  /* 0x0000100000077984 */ /* 0x000fe80000000800 */
[----:B------:R-:W4:Y:S04]  /*0380*/  LDS R8, [R4+0x210] ;  /* 0x0002100004087984 */ /* 0x000f280000000800 */
[----:B------:R-:W-:Y:S04]  /*0390*/  LDS R9, [R0+0x14] ;  /* 0x0000140000097984 */ /* 0x000fe80000000800 */
[----:B------:R-:W5:Y:S04]  /*03a0*/  LDS R10, [R4+0x294] ;  /* 0x00029400040a7984 */ /* 0x000f680000000800 */
        /* <DEDUP_REMOVED lines=8> */
[----:B------:R-:W-:Y:S01]  /*0430*/  LDS R24, [R4+0x528] ;  /* 0x0005280004187984 */ /* 0x000fe20000000800 */
[----:B--2---:R-:W-:-:S03]  /*0440*/  VIADDMNMX R21, R23, R22, R21, PT ;  /* 0x0000001617157246 */ /* 0x004fc60003800115 */
[----:B------:R-:W2:Y:S01]  /*0450*/  LDS R23, [R0+0x28] ;  /* 0x0000280000177984 */ /* 0x000ea20000000800 */
[----:B0-----:R-:W-:-:S03]  /*0460*/  VIADDMNMX R25, R25, R26, R21, PT ;  /* 0x0000001a19197246 */ /* 0x001fc60003800115 */
[----:B------:R-:W-:Y:S01]  /*0470*/  LDS R21, [R0+0x2c] ;  /* 0x00002c0000157984 */ /* 0x000fe20000000800 */
[----:B-1----:R-:W-:-:S03]  /*0480*/  VIADDMNMX R25, R20, R19, R25, PT ;  /* 0x0000001314197246 */ /* 0x002fc60003800119 */
[----:B------:R-:W0:Y:S01]  /*0490*/  LDS R22, [R4+0x5ac] ;  /* 0x0005ac0004167984 */ /* 0x000e220000000800 */
[----:B---3--:R-:W-:-:S03]  /*04a0*/  VIADDMNMX R25, R5, R6, R25, PT ;  /* 0x0000000605197246 */ /* 0x008fc60003800119 */
[----:B------:R-:W-:Y:S01]  /*04b0*/  LDS R19, [R0+0x30] ;  /* 0x0000300000137984 */ /* 0x000fe20000000800 */
[----:B----4-:R-:W-:-:S03]  /*04c0*/  VIADDMNMX R25, R8, R7, R25, PT ;  /* 0x0000000708197246 */ /* 0x010fc60003800119 */
[----:B------:R-:W1:Y:S01]  /*04d0*/  LDS R20, [R4+0x630] ;  /* 0x0006300004147984 */ /* 0x000e620000000800 */
[----:B-----5:R-:W-:-:S03]  /*04e0*/  VIADDMNMX R25, R10, R9, R25, PT ;  /* 0x000000090a197246 */ /* 0x020fc60003800119 */
[----:B------:R-:W-:Y:S01]  /*04f0*/  LDS R5, [R0+0x34] ;  /* 0x0000340000057984 */ /* 0x000fe20000000800 */
[----:B------:R-:W-:-:S03]  /*0500*/  VIADDMNMX R25, R12, R11, R25, PT ;  /* 0x0000000b0c197246 */ /* 0x000fc60003800119 */
[----:B------:R-:W3:Y:S01]  /*0510*/  LDS R6, [R4+0x6b4] ;  /* 0x0006b40004067984 */ /* 0x000ee20000000800 */
[----:B------:R-:W-:-:S03]  /*0520*/  VIADDMNMX R25, R14, R13, R25, PT ;  /* 0x0000000d0e197246 */ /* 0x000fc60003800119 */
[----:B------:R-:W-:Y:S01]  /*0530*/  LDS R7, [R0+0x38] ;  /* 0x0000380000077984 */ /* 0x000fe20000000800 */
[----:B------:R-:W-:-:S03]  /*0540*/  VIADDMNMX R25, R16, R15, R25, PT ;  /* 0x0000000f10197246 */ /* 0x000fc60003800119 */
[----:B------:R-:W4:Y:S01]  /*0550*/  LDS R8, [R4+0x738] ;  /* 0x0007380004087984 */ /* 0x000f220000000800 */
[----:B------:R-:W-:-:S03]  /*0560*/  VIADDMNMX R25, R18, R17, R25, PT ;  /* 0x0000001112197246 */ /* 0x000fc60003800119 */
[----:B------:R-:W-:Y:S04]  /*0570*/  LDS R9, [R0+0x3c] ;  /* 0x00003c0000097984 */ /* 0x000fe80000000800 */
[----:B------:R-:W5:Y:S01]  /*0580*/  LDS R10, [R4+0x7bc] ;  /* 0x0007bc00040a7984 */ /* 0x000f620000000800 */
[----:B--2---:R-:W-:-:S03]  /*0590*/  VIADDMNMX R25, R24, R23, R25, PT ;  /* 0x0000001718197246 */ /* 0x004fc60003800119 */
[----:B------:R-:W-:Y:S04]  /*05a0*/  LDS R11, [R0+0x40] ;  /* 0x00004000000b7984 */ /* 0x000fe80000000800 */
[----:B------:R-:W2:Y:S01]  /*05b0*/  LDS R12, [R4+0x840] ;  /* 0x00084000040c7984 */ /* 0x000ea20000000800 */
[----:B0-----:R-:W-:-:S03]  /*05c0*/  VIADDMNMX R25, R22, R21, R25, PT ;  /* 0x0000001516197246 */ /* 0x001fc60003800119 */
[----:B------:R-:W-:Y:S04]  /*05d0*/  LDS R13, [R0+0x44] ;  /* 0x00004400000d7984 */ /* 0x000fe80000000800 */
[----:B------:R-:W0:Y:S01]  /*05e0*/  LDS R14, [R4+0x8c4] ;  /* 0x0008c400040e7984 */ /* 0x000e220000000800 */
[----:B-1----:R-:W-:-:S03]  /*05f0*/  VIADDMNMX R25, R20, R19, R25, PT ;  /* 0x0000001314197246 */ /* 0x002fc60003800119 */
[----:B------:R-:W-:Y:S04]  /*0600*/  LDS R15, [R0+0x48] ;  /* 0x00004800000f7984 */ /* 0x000fe80000000800 */
[----:B------:R-:W1:Y:S01]  /*0610*/  LDS R16, [R4+0x948] ;  /* 0x0009480004107984 */ /* 0x000e620000000800 */
[----:B---3--:R-:W-:-:S03]  /*0620*/  VIADDMNMX R25, R6, R5, R25, PT ;  /* 0x0000000506197246 */ /* 0x008fc60003800119 */
[----:B------:R-:W-:Y:S04]  /*0630*/  LDS R17, [R0+0x4c] ;  /* 0x00004c0000117984 */ /* 0x000fe80000000800 */
[----:B------:R-:W3:Y:S01]  /*0640*/  LDS R18, [R4+0x9cc] ;  /* 0x0009cc0004127984 */ /* 0x000ee20000000800 */
[----:B----4-:R-:W-:-:S03]  /*0650*/  VIADDMNMX R25, R8, R7, R25, PT ;  /* 0x0000000708197246 */ /* 0x010fc60003800119 */
[----:B------:R-:W-:Y:S04]  /*0660*/  LDS R24, [R0+0x50] ;  /* 0x0000500000187984 */ /* 0x000fe80000000800 */
[----:B------:R-:W4:Y:S01]  /*0670*/  LDS R23, [R4+0xa50] ;  /* 0x000a500004177984 */ /* 0x000f220000000800 */
[----:B-----5:R-:W-:-:S03]  /*0680*/  VIADDMNMX R25, R10, R9, R25, PT ;  /* 0x000000090a197246 */ /* 0x020fc60003800119 */
        /* <DEDUP_REMOVED lines=32> */
[----:B----4-:R-:W-:-:S04]  /*0890*/  VIADDMNMX R5, R11, R12, R5, PT ;  /* 0x0000000c0b057246 */ /* 0x010fc80003800105 */
[----:B-----5:R-:W-:-:S04]  /*08a0*/  VIADDMNMX R5, R13, R14, R5, PT ;  /* 0x0000000e0d057246 */ /* 0x020fc80003800105 */
[----:B--2---:R-:W-:-:S04]  /*08b0*/  VIADDMNMX R5, R15, R16, R5, PT ;  /* 0x000000100f057246 */ /* 0x004fc80003800105 */
[----:B0-----:R-:W-:-:S04]  /*08c0*/  VIADDMNMX R5, R17, R18, R5, PT ;  /* 0x0000001211057246 */ /* 0x001fc80003800105 */
[----:B-1----:R-:W-:-:S04]  /*08d0*/  VIADDMNMX R5, R23, R24, R5, PT ;  /* 0x0000001817057246 */ /* 0x002fc80003800105 */
[----:B---3--:R-:W-:-:S05]  /*08e0*/  VIADDMNMX R5, R22, R21, R5, PT ;  /* 0x0000001516057246 */ /* 0x008fca0003800105 */
[----:B------:R-:W-:Y:S01]  /*08f0*/  STG.E desc[UR4][R2.64], R5 ;  /* 0x0000000502007986 */ /* 0x000fe2000c101904 */
[----:B------:R-:W-:Y:S05]  /*0900*/  EXIT ;  /* 0x000000000000794d */ /* 0x000fea0003800000 */
.L_x_0:
[----:B------:R-:W-:-:S00]  /*0910*/  BRA `(.L_x_0) ;  /* 0xfffffffc00fc7947 */ /* 0x000fc0000383ffff */
[----:B------:R-:W-:-:S00]  /*0920*/  NOP ;  /* 0x0000000000007918 */ /* 0x000fc00000000000 */
        /* <DEDUP_REMOVED lines=13> */
.L_x_5:


//--------------------- .text._Z26blockedFloydWarshallPhase2iiPim --------------------------
	.section	.text._Z26blockedFloydWarshallPhase2iiPim,"ax",@progbits
	.align	128
        .global         _Z26blockedFloydWarshallPhase2iiPim
        .type           _Z26blockedFloydWarshallPhase2iiPim,@function
        .size           _Z26blockedFloydWarshallPhase2iiPim,(.L_x_6 - _Z26blockedFloydWarshallPhase2iiPim)
        .other          _Z26blockedFloydWarshallPhase2iiPim,@"STO_CUDA_ENTRY STV_DEFAULT"
_Z26blockedFloydWarshallPhase2iiPim:
.text._Z26blockedFloydWarshallPhase2iiPim:
[----:B------:R-:W-:Y:S01]  /*0000*/  LDC R1, c[0x0][0x37c] ;  /* 0x0000df00ff017b82 */ /* 0x000fe20000000800 */
[----:B------:R-:W0:Y:S07]  /*0010*/  S2R R4, SR_CTAID.X ;  /* 0x0000000000047919 */ /* 0x000e2e0000002500 */
[----:B------:R-:W0:Y:S02]  /*0020*/  LDC R6, c[0x0][0x384] ;  /* 0x0000e100ff067b82 */ /* 0x000e240000000800 */
[----:B0-----:R-:W-:-:S13]  /*0030*/  ISETP.NE.AND P0, PT, R4, R6, PT ;  /* 0x000000060400720c */ /* 0x001fda0003f05270 */
[----:B------:R-:W-:Y:S05]  /*0040*/  @!P0 EXIT ;  /* 0x000000000000894d */ /* 0x000fea0003800000 */
[----:B------:R-:W0:Y:S01]  /*0050*/  S2UR UR6, SR_CTAID.Y ;  /* 0x00000000000679c3 */ /* 0x000e220000002600 */
[----:B------:R-:W1:Y:S01]  /*0060*/  S2R R15, SR_TID.Y ;  /* 0x00000000000f7919 */ /* 0x000e620000002200 */
[----:B------:R-:W2:Y:S01]  /*0070*/  LDCU UR7, c[0x0][0x390] ;  /* 0x00007200ff0777ac */ /* 0x000ea20008000800 */
[----:B------:R-:W3:Y:S01]  /*0080*/  S2R R13, SR_TID.X ;  /* 0x00000000000d7919 */ /* 0x000ee20000002100 */
[----:B------:R-:W4:Y:S04]  /*0090*/  LDCU.64 UR4, c[0x0][0x358] ;  /* 0x00006b00ff0477ac */ /* 0x000f280008000a00 */
[----:B------:R-:W5:Y:S01]  /*00a0*/  LDC.64 R2, c[0x0][0x388] ;  /* 0x0000e200ff027b82 */ /* 0x000f620000000a00 */
[----:B0-----:R-:W-:Y:S01]  /*00b0*/  ISETP.NE.AND P0, PT, RZ, UR6, PT ;  /* 0x00000006ff007c0c */ /* 0x001fe2000bf05270 */
[----:B-1----:R-:W-:-:S12]  /*00c0*/  IMAD R0, R6, 0x20, R15 ;  /* 0x0000002006007824 */ /* 0x002fd800078e020f */
[--C-:B---3--:R-:W-:Y:S02]  /*00d0*/  @!P0 IMAD R7, R4, 0x20, R13.reuse ;  /* 0x0000002004078824 */ /* 0x108fe400078e020d */
[----:B------:R-:W-:Y:S02]  /*00e0*/  IMAD R5, R6, 0x20, R13 ;  /* 0x0000002006057824 */ /* 0x000fe400078e020d */
[----:B------:R-:W-:Y:S02]  /*00f0*/  @P0 IMAD R4, R4, 0x20, R15 ;  /* 0x0000002004040824 */ /* 0x000fe400078e020f */
[C---:B--2---:R-:W-:Y:S02]  /*0100*/  @!P0 IMAD R9, R0.reuse, UR7, R7 ;  /* 0x0000000700098c24 */ /* 0x044fe4000f8e0207 */
[--C-:B------:R-:W-:Y:S02]  /*0110*/  IMAD R7, R0, UR7, R5.reuse ;  /* 0x0000000700077c24 */ /* 0x100fe4000f8e0205 */
[----:B------:R-:W-:-:S02]  /*0120*/  @P0 IMAD R9, R4, UR7, R5 ;  /* 0x0000000704090c24 */ /* 0x000fc4000f8e0205 */
[----:B-----5:R-:W-:-:S04]  /*0130*/  IMAD.WIDE R6, R7, 0x4, R2 ;  /* 0x0000000407067825 */ /* 0x020fc800078e0202 */
[----:B------:R-:W-:Y:S02]  /*0140*/  IMAD.WIDE R2, R9, 0x4, R2 ;  /* 0x0000000409027825 */ /* 0x000fe400078e0202 */
[----:B----4-:R-:W2:Y:S04]  /*0150*/  LDG.E R6, desc[UR4][R6.64] ;  /* 0x0000000406067981 */ /* 0x010ea8000c1e1900 */
[----:B------:R-:W3:Y:S01]  /*0160*/  LDG.E R11, desc[UR4][R2.64] ;  /* 0x00000004020b7981 */ /* 0x000ee2000c1e1900 */
[----:B------:R-:W-:Y:S01]  /*0170*/  MOV R0, 0x400 ;  /* 0x0000040000007802 */ /* 0x000fe20000000f00 */
[----:B------:R-:W-:Y:S01]  /*0180*/  UISETP.NE.AND UP0, UPT, UR6, URZ, UPT ;  /* 0x000000ff0600728c */ /* 0x000fe2000bf05270 */
[----:B------:R-:W0:Y:S03]  /*0190*/  S2R R5, SR_CgaCtaId ;  /* 0x0000000000057919 */ /* 0x000e260000008800 */
[----:B------:R-:W-:Y:S01]  /*01a0*/  VIADD R4, R0, 0x1080 ;  /* 0x0000108000047836 */ /* 0x000fe20000000000 */
[----:B0-----:R-:W-:-:S04]  /*01b0*/  LEA R8, R5, R0, 0x18 ;  /* 0x0000000005087211 */ /* 0x001fc800078ec0ff */
[----:B------:R-:W-:Y:S01]  /*01c0*/  LEA R10, R5, R4, 0x18 ;  /* 0x00000004050a7211 */ /* 0x000fe200078ec0ff */
[----:B------:R-:W-:-:S04]  /*01d0*/  IMAD R5, R15, 0x84, R8 ;  /* 0x000000840f057824 */ /* 0x000fc800078e0208 */
[----:B------:R-:W-:Y:S02]  /*01e0*/  IMAD R4, R15, 0x84, R10 ;  /* 0x000000840f047824 */ /* 0x000fe400078e020a */
[C---:B------:R-:W-:Y:S02]  /*01f0*/  IMAD R9, R13.reuse, 0x4, R5 ;  /* 0x000000040d097824 */ /* 0x040fe400078e0205 */
[----:B------:R-:W-:-:S03]  /*0200*/  IMAD R0, R13, 0x4, R4 ;  /* 0x000000040d007824 */ /* 0x000fc600078e0204 */
[----:B--2---:R0:W-:Y:S04]  /*0210*/  STS [R9], R6 ;  /* 0x0000000609007388 */ /* 0x0041e80000000800 */
[----:B---3--:R0:W-:Y:S01]  /*0220*/  STS [R0], R11 ;  /* 0x0000000b00007388 */ /* 0x0081e20000000800 */
[----:B------:R-:W-:Y:S06]  /*0230*/  BAR.SYNC.DEFER_BLOCKING 0x0 ;  /* 0x0000000000007b1d */ /* 0x000fec0000010000 */
[----:B------:R-:W-:Y:S05]  /*0240*/  BRA.U !UP0, `(.L_x_1) ;  /* 0x0000000908087547 */ /* 0x000fea000b800000 */
[----:B------:R-:W-:Y:S01]  /*0250*/  IMAD R5, R13, 0x4, R8 ;  /* 0x000000040d057824 */ /* 0x000fe200078e0208 */
[----:B0-----:R-:W-:Y:S04]  /*0260*/  LDS R6, [R0] ;  /* 0x0000000000067984 */ /* 0x001fe80000000800 */
[----:B------:R-:W-:Y:S04]  /*0270*/  LDS R7, [R4] ;  /* 0x0000000004077984 */ /* 0x000fe80000000800 */
[----:B------:R-:W0:Y:S02]  /*0280*/  LDS R8, [R5] ;  /* 0x0000000005087984 */ /* 0x000e240000000800 */
[----:B0-----:R-:W-:-:S05]  /*0290*/  VIADDMNMX R7, R8, R7, R6, PT ;  /* 0x0000000708077246 */ /* 0x001fca0003800106 */
[----:B------:R-:W-:Y:S04]  /*02a0*/  STS [R0], R7 ;  /* 0x0000000700007388 */ /* 0x000fe80000000800 */
[----:B------:R-:W-:Y:S04]  /*02b0*/  LDS R6, [R4+0x4] ;  /* 0x0000040004067984 */ /* 0x000fe80000000800 */
[----:B------:R-:W0:Y:S02]  /*02c0*/  LDS R8, [R5+0x84] ;  /* 0x0000840005087984 */ /* 0x000e240000000800 */
        /* <DEDUP_REMOVED lines=120> */
[----:B0-----:R-:W-:Y:S01]  /*0a50*/  VIADDMNMX R9, R8, R6, R7, PT ;  /* 0x0000000608097246 */ /* 0x001fe20003800107 */
[----:B------:R-:W-:Y:S06]  /*0a60*/  BRA `(.L_x_2) ;  /* 0x0000000800047947 */ /* 0x000fec0003800000 */
.L_x_1:
[----:B------:R-:W-:Y:S01]  /*0a70*/  IMAD R4, R13, 0x4, R10 ;  /* 0x000000040d047824 */ /* 0x000fe200078e020a */
[----:B------:R-:W-:Y:S04]  /*0a80*/  LDS R8, [R0] ;  /* 0x0000000000087984 */ /* 0x000fe80000000800 */
[----:B0-----:R-:W-:Y:S04]  /*0a90*/  LDS R6, [R5] ;  /* 0x0000000005067984 */ /* 0x001fe80000000800 */
        /* <DEDUP_REMOVED lines=125> */
[----:B0-----:R-:W-:-:S07]  /*1270*/  VIADDMNMX R9, R8, R6, R7, PT ;  /* 0x0000000608097246 */ /* 0x001fce0003800107 */
.L_x_2:
[----:B------:R-:W-:Y:S04]  /*1280*/  STG.E desc[UR4][R2.64], R9 ;  /* 0x0000000902007986 */ /* 0x000fe8000c101904 */
[----:B------:R-:W-:Y:S01]  /*1290*/  STS [R0], R9 ;  /* 0x0000000900007388 */ /* 0x000fe20000000800 */
[----:B------:R-:W-:Y:S05]  /*12a0*/  EXIT ;  /* 0x000000000000794d */ /* 0x000fea0003800000 */
.L_x_3:
        /* <DEDUP_REMOVED lines=13> */
.L_x_6:


//--------------------- .text._Z26blockedFloydWarshallPhase1iiPim --------------------------
	.section	.text._Z26blockedFloydWarshallPhase1iiPim,"ax",@progbits
	.align	128
        .global         _Z26blockedFloydWarshallPhase1iiPim
        .type           _Z26blockedFloydWarshallPhase1iiPim,@function
        .size           _Z26blockedFloydWarshallPhase1iiPim,(.L_x_7 - _Z26blockedFloydWarshallPhase1iiPim)
        .other          _Z26blockedFloydWarshallPhase1iiPim,@"STO_CUDA_ENTRY STV_DEFAULT"
_Z26blockedFloydWarshallPhase1iiPim:
.text._Z26blockedFloydWarshallPhase1iiPim:
[----:B------:R-:W-:Y:S01]  /*0000*/  LDC R1, c[0x0][0x37c] ;  /* 0x0000df00ff017b82 */ /* 0x000fe20000000800 */
[----:B------:R-:W0:Y:S07]  /*0010*/  S2R R4, SR_TID.Y ;  /* 0x0000000000047919 */ /* 0x000e2e0000002200 */
[----:B------:R-:W0:Y:S01]  /*0020*/  LDC R5, c[0x0][0x384] ;  /* 0x0000e100ff057b82 */ /* 0x000e220000000800 */
[----:B------:R-:W1:Y:S01]  /*0030*/  LDCU UR6, c[0x0][0x390] ;  /* 0x00007200ff0677ac */ /* 0x000e620008000800 */
[----:B------:R-:W2:Y:S01]  /*0040*/  S2R R6, SR_TID.X ;  /* 0x0000000000067919 */ /* 0x000ea20000002100 */
[----:B------:R-:W3:Y:S05]  /*0050*/  LDCU.64 UR4, c[0x0][0x358] ;  /* 0x00006b00ff0477ac */ /* 0x000eea0008000a00 */
[----:B------:R-:W4:Y:S01]  /*0060*/  LDC.64 R2, c[0x0][0x388] ;  /* 0x0000e200ff027b82 */ /* 0x000f220000000a00 */
[----:B0-----:R-:W-:-:S02]  /*0070*/  IMAD R0, R5, 0x20, R4 ;  /* 0x0000002005007824 */ /* 0x001fc400078e0204 */
[----:B--2---:R-:W-:-:S04]  /*0080*/  IMAD R5, R5, 0x20, R6 ;  /* 0x0000002005057824 */ /* 0x004fc800078e0206 */
[----:B-1----:R-:W-:-:S04]  /*0090*/  IMAD R5, R0, UR6, R5 ;  /* 0x0000000600057c24 */ /* 0x002fc8000f8e0205 */
[----:B----4-:R-:W-:-:S05]  /*00a0*/  IMAD.WIDE R2, R5, 0x4, R2 ;  /* 0x0000000405027825 */ /* 0x010fca00078e0202 */
[----:B---3--:R-:W2:Y:S01]  /*00b0*/  LDG.E R7, desc[UR4][R2.64] ;  /* 0x0000000402077981 */ /* 0x008ea2000c1e1900 */
[----:B------:R-:W-:Y:S01]  /*00c0*/  MOV R0, 0x400 ;  /* 0x0000040000007802 */ /* 0x000fe20000000f00 */
[----:B------:R-:W0:Y:S03]  /*00d0*/  S2R R5, SR_CgaCtaId ;  /* 0x0000000000057919 */ /* 0x000e260000008800 */
[----:B0-----:R-:W-:-:S05]  /*00e0*/  LEA R5, R5, R0, 0x18 ;  /* 0x0000000005057211 */ /* 0x001fca00078ec0ff */
[--C-:B------:R-:W-:Y:S02]  /*00f0*/  IMAD R4, R4, 0x84, R5.reuse ;  /* 0x0000008404047824 */ /* 0x100fe400078e0205 */
[C---:B------:R-:W-:Y:S02]  /*0100*/  IMAD R5, R6.reuse, 0x4, R5 ;  /* 0x0000000406057824 */ /* 0x040fe400078e0205 */
[----:B------:R-:W-:-:S05]  /*0110*/  IMAD R0, R6, 0x4, R4 ;  /* 0x0000000406007824 */ /* 0x000fca00078e0204 */
[----:B--2---:R-:W-:Y:S01]  /*0120*/  STS [R0], R7 ;  /* 0x0000000700007388 */ /* 0x004fe20000000800 */
[----:B------:R-:W-:Y:S06]  /*0130*/  BAR.SYNC.DEFER_BLOCKING 0x0 ;  /* 0x0000000000007b1d */ /* 0x000fec0000010000 */
[----:B------:R-:W-:Y:S04]  /*0140*/  LDS R6, [R0] ;  /* 0x0000000000067984 */ /* 0x000fe80000000800 */
[----:B------:R-:W-:Y:S04]  /*0150*/  LDS R9, [R4] ;  /* 0x0000000004097984 */ /* 0x000fe80000000800 */
[----:B------:R-:W0:Y:S02]  /*0160*/  LDS R8, [R5] ;  /* 0x0000000005087984 */ /* 0x000e240000000800 */
[----:B0-----:R-:W-:-:S05]  /*0170*/  VIADDMNMX R9, R8, R9, R6, PT ;  /* 0x0000000908097246 */ /* 0x001fca0003800106 */
[----:B------:R-:W-:Y:S01]  /*0180*/  STS [R0], R9 ;  /* 0x0000000900007388 */ /* 0x000fe20000000800 */
[----:B------:R-:W-:Y:S06]  /*0190*/  BAR.SYNC.DEFER_BLOCKING 0x0 ;  /* 0x0000000000007b1d */ /* 0x000fec0000010000 */
[----:B------:R-:W-:Y:S04]  /*01a0*/  LDS R6, [R0] ;  /* 0x0000000000067984 */ /* 0x000fe80000000800 */
[----:B------:R-:W-:Y:S04]  /*01b0*/  LDS R11, [R4+0x4] ;  /* 0x00000400040b7984 */ /* 0x000fe80000000800 */
[----:B------:R-:W0:Y:S02]  /*01c0*/  LDS R8, [R5+0x84] ;  /* 0x0000840005087984 */ /* 0x000e240000000800 */
        /* <DEDUP_REMOVED lines=177> */
[----:B------:R-:W-:Y:S04]  /*0ce0*/  LDS R11, [R4+0x7c] ;  /* 0x00007c00040b7984 */ /* 0x000fe80000000800 */
[----:B------:R-:W-:Y:S04]  /*0cf0*/  LDS R8, [R5+0xffc] ;  /* 0x000ffc0005087984 */ /* 0x000fe80000000800 */
[----:B------:R-:W0:Y:S02]  /*0d00*/  LDS R6, [R0] ;  /* 0x0000000000067984 */ /* 0x000e240000000800 */
[----:B0-----:R-:W-:-:S05]  /*0d10*/  VIADDMNMX R11, R8, R11, R6, PT ;  /* 0x0000000b080b7246 */ /* 0x001fca0003800106 */
[----:B------:R-:W-:Y:S01]  /*0d20*/  STS [R0], R11 ;  /* 0x0000000b00007388 */ /* 0x000fe20000000800 */
[----:B------:R-:W-:Y:S06]  /*0d30*/  BAR.SYNC.DEFER_BLOCKING 0x0 ;  /* 0x0000000000007b1d */ /* 0x000fec0000010000 */
[----:B------:R-:W0:Y:S04]  /*0d40*/  LDS R7, [R0] ;  /* 0x0000000000077984 */ /* 0x000e280000000800 */
[----:B0-----:R-:W-:Y:S01]  /*0d50*/  STG.E desc[UR4][R2.64], R7 ;  /* 0x0000000702007986 */ /* 0x001fe2000c101904 */
[----:B------:R-:W-:Y:S05]  /*0d60*/  EXIT ;  /* 0x000000000000794d */ /* 0x000fea0003800000 */
.L_x_4:
        /* <DEDUP_REMOVED lines=9> */
.L_x_7:


//--------------------- .nv.shared._Z26blockedFloydWarshallPhase3iiPim --------------------------
	.section	.nv.shared._Z26blockedFloydWarshallPhase3iiPim,"aw",@nobits
	.sectionflags	@""
	.align	4
.nv.shared._Z26blockedFloydWarshallPhase3iiPim:
	.zero		9472


//--------------------- .nv.shared.reserved.0     --------------------------
	.section	.nv.shared.reserved.0,"aw",@nobits
	.weak		__nv_reservedSMEM_offset_0_alias
	.size		__nv_reservedSMEM_offset_0_alias, 0, 64
	.other		__nv_reservedSMEM_offset_0_alias,@"STO_CUDA_RESERVED_SHARED STV_DEFAULT"
__nv_reservedSMEM_offset_0_alias:
	.zero		0
	.zero		64


//--------------------- .nv.shared._Z26blockedFloydWarshallPhase2iiPim --------------------------
	.section	.nv.shared._Z26blockedFloydWarshallPhase2iiPim,"aw",@nobits
	.sectionflags	@""
	.align	4
.nv.shared._Z26blockedFloydWarshallPhase2iiPim:
	.zero		9472


//--------------------- .nv.shared._Z26blockedFloydWarshallPhase1iiPim --------------------------
	.section	.nv.shared._Z26blockedFloydWarshallPhase1iiPim,"aw",@nobits
	.sectionflags	@""
	.align	4
.nv.shared._Z26blockedFloydWarshallPhase1iiPim:
	.zero		5248


//--------------------- .nv.constant0._Z26blockedFloydWarshallPhase3iiPim --------------------------
	.section	.nv.constant0._Z26blockedFloydWarshallPhase3iiPim,"a",@progbits
	.sectionflags	@""
	.align	4
.nv.constant0._Z26blockedFloydWarshallPhase3iiPim:
	.zero		920


//--------------------- .nv.constant0._Z26blockedFloydWarshallPhase2iiPim --------------------------
	.section	.nv.constant0._Z26blockedFloydWarshallPhase2iiPim,"a",@progbits
	.sectionflags	@""
	.align	4
.nv.constant0._Z26blockedFloydWarshallPhase2iiPim:
	.zero		920


//--------------------- .nv.constant0._Z26blockedFloydWarshallPhase1iiPim --------------------------
	.section	.nv.constant0._Z26blockedFloydWarshallPhase1iiPim,"a",@progbits
	.sectionflags	@""
	.align	4
.nv.constant0._Z26blockedFloydWarshallPhase1iiPim:
	.zero		920


//--------------------- SYMBOLS --------------------------

	.type		.nv.reservedSmem.offset0,@object
	.size		.nv.reservedSmem.offset0,0x4
	.type		.nv.reservedSmem.cap,@object
	.size		.nv.reservedSmem.cap,0x4
